//
// Generated by NVIDIA NVVM Compiler
//
// Compiler Build ID: CL-36424714
// Cuda compilation tools, release 13.0, V13.0.88
// Based on NVVM 20.0.0
//

.version 9.0
.target sm_100
.address_size 64

	// .globl	uma_batch_f32

.visible .entry uma_batch_f32(
	.param .u64 .ptr .align 1 uma_batch_f32_param_0,
	.param .u64 .ptr .align 1 uma_batch_f32_param_1,
	.param .u32 uma_batch_f32_param_2,
	.param .u64 .ptr .align 1 uma_batch_f32_param_3,
	.param .u64 .ptr .align 1 uma_batch_f32_param_4,
	.param .u64 .ptr .align 1 uma_batch_f32_param_5,
	.param .u64 .ptr .align 1 uma_batch_f32_param_6,
	.param .u32 uma_batch_f32_param_7,
	.param .u32 uma_batch_f32_param_8,
	.param .u32 uma_batch_f32_param_9,
	.param .u64 .ptr .align 1 uma_batch_f32_param_10,
	.param .u64 .ptr .align 1 uma_batch_f32_param_11
)
{
	.reg .pred 	%p<116>;
	.reg .b32 	%r<256>;
	.reg .b32 	%f<513>;
	.reg .b64 	%rd<144>;

	ld.param.u64 	%rd28, [uma_batch_f32_param_0];
	ld.param.u64 	%rd23, [uma_batch_f32_param_1];
	ld.param.u32 	%r116, [uma_batch_f32_param_2];
	ld.param.u64 	%rd24, [uma_batch_f32_param_3];
	ld.param.u64 	%rd25, [uma_batch_f32_param_4];
	ld.param.u64 	%rd26, [uma_batch_f32_param_5];
	ld.param.u64 	%rd27, [uma_batch_f32_param_6];
	ld.param.u32 	%r117, [uma_batch_f32_param_7];
	ld.param.u32 	%r119, [uma_batch_f32_param_8];
	ld.param.u32 	%r118, [uma_batch_f32_param_9];
	ld.param.u64 	%rd29, [uma_batch_f32_param_10];
	ld.param.u64 	%rd30, [uma_batch_f32_param_11];
	cvta.to.global.u64 	%rd1, %rd23;
	cvta.to.global.u64 	%rd2, %rd28;
	cvta.to.global.u64 	%rd3, %rd30;
	cvta.to.global.u64 	%rd4, %rd29;
	mov.u32 	%r1, %ctaid.x;
	setp.ge.s32 	%p2, %r1, %r119;
	mov.u32 	%r120, %tid.x;
	setp.ne.s32 	%p3, %r120, 0;
	or.pred  	%p4, %p3, %p2;
	@%p4 bra 	$L__BB0_94;
	cvta.to.global.u64 	%rd31, %rd24;
	cvta.to.global.u64 	%rd32, %rd25;
	cvta.to.global.u64 	%rd33, %rd26;
	cvta.to.global.u64 	%rd34, %rd27;
	mul.wide.u32 	%rd35, %r1, 4;
	add.s64 	%rd36, %rd31, %rd35;
	ld.global.nc.f32 	%f1, [%rd36];
	add.s64 	%rd37, %rd32, %rd35;
	ld.global.nc.u32 	%r121, [%rd37];
	add.s64 	%rd38, %rd33, %rd35;
	ld.global.nc.u32 	%r122, [%rd38];
	add.s64 	%rd39, %rd34, %rd35;
	ld.global.nc.u32 	%r4, [%rd39];
	min.s32 	%r123, %r117, %r122;
	min.s32 	%r124, %r123, %r121;
	setp.lt.s32 	%p5, %r124, 1;
	@%p5 bra 	$L__BB0_94;
	mul.lo.s32 	%r5, %r117, %r1;
	add.s32 	%r126, %r117, -1;
	and.b32  	%r6, %r117, 7;
	setp.lt.u32 	%p6, %r126, 7;
	mov.b32 	%r222, 0;
	@%p6 bra 	$L__BB0_5;
	and.b32  	%r222, %r117, 2147483640;
	mov.b32 	%r220, 0;
$L__BB0_4:
	.pragma "nounroll";
	add.s32 	%r128, %r220, %r5;
	mul.wide.u32 	%rd40, %r128, 4;
	add.s64 	%rd41, %rd4, %rd40;
	mov.b32 	%r129, 2143289344;
	st.global.u32 	[%rd41], %r129;
	add.s64 	%rd42, %rd3, %rd40;
	st.global.u32 	[%rd42], %r129;
	st.global.u32 	[%rd41+4], %r129;
	st.global.u32 	[%rd42+4], %r129;
	st.global.u32 	[%rd41+8], %r129;
	st.global.u32 	[%rd42+8], %r129;
	st.global.u32 	[%rd41+12], %r129;
	st.global.u32 	[%rd42+12], %r129;
	st.global.u32 	[%rd41+16], %r129;
	st.global.u32 	[%rd42+16], %r129;
	st.global.u32 	[%rd41+20], %r129;
	st.global.u32 	[%rd42+20], %r129;
	st.global.u32 	[%rd41+24], %r129;
	st.global.u32 	[%rd42+24], %r129;
	st.global.u32 	[%rd41+28], %r129;
	st.global.u32 	[%rd42+28], %r129;
	add.s32 	%r220, %r220, 8;
	setp.ne.s32 	%p7, %r220, %r222;
	@%p7 bra 	$L__BB0_4;
$L__BB0_5:
	setp.eq.s32 	%p8, %r6, 0;
	@%p8 bra 	$L__BB0_13;
	and.b32  	%r11, %r117, 3;
	setp.lt.u32 	%p9, %r6, 4;
	@%p9 bra 	$L__BB0_8;
	add.s32 	%r130, %r222, %r5;
	mul.wide.u32 	%rd43, %r130, 4;
	add.s64 	%rd44, %rd4, %rd43;
	mov.b32 	%r131, 2143289344;
	st.global.u32 	[%rd44], %r131;
	add.s64 	%rd45, %rd3, %rd43;
	st.global.u32 	[%rd45], %r131;
	cvt.u64.u32 	%rd46, %r5;
	cvt.u64.u32 	%rd47, %r222;
	add.s64 	%rd48, %rd47, %rd46;
	shl.b64 	%rd49, %rd48, 2;
	add.s64 	%rd50, %rd4, %rd49;
	st.global.u32 	[%rd50+4], %r131;
	add.s64 	%rd51, %rd3, %rd49;
	st.global.u32 	[%rd51+4], %r131;
	st.global.u32 	[%rd50+8], %r131;
	st.global.u32 	[%rd51+8], %r131;
	st.global.u32 	[%rd50+12], %r131;
	st.global.u32 	[%rd51+12], %r131;
	add.s32 	%r222, %r222, 4;
$L__BB0_8:
	setp.eq.s32 	%p10, %r11, 0;
	@%p10 bra 	$L__BB0_13;
	setp.eq.s32 	%p11, %r11, 1;
	@%p11 bra 	$L__BB0_11;
	add.s32 	%r132, %r222, %r5;
	mul.wide.u32 	%rd52, %r132, 4;
	add.s64 	%rd53, %rd4, %rd52;
	mov.b32 	%r133, 2143289344;
	st.global.u32 	[%rd53], %r133;
	add.s64 	%rd54, %rd3, %rd52;
	st.global.u32 	[%rd54], %r133;
	cvt.u64.u32 	%rd55, %r5;
	cvt.u64.u32 	%rd56, %r222;
	add.s64 	%rd57, %rd56, %rd55;
	shl.b64 	%rd58, %rd57, 2;
	add.s64 	%rd59, %rd4, %rd58;
	st.global.u32 	[%rd59+4], %r133;
	add.s64 	%rd60, %rd3, %rd58;
	st.global.u32 	[%rd60+4], %r133;
	add.s32 	%r222, %r222, 2;
$L__BB0_11:
	and.b32  	%r134, %r117, 1;
	setp.eq.b32 	%p12, %r134, 1;
	not.pred 	%p13, %p12;
	@%p13 bra 	$L__BB0_13;
	add.s32 	%r135, %r222, %r5;
	mul.wide.u32 	%rd61, %r135, 4;
	add.s64 	%rd62, %rd4, %rd61;
	mov.b32 	%r136, 2143289344;
	st.global.u32 	[%rd62], %r136;
	add.s64 	%rd63, %rd3, %rd61;
	st.global.u32 	[%rd63], %r136;
$L__BB0_13:
	setp.ge.s32 	%p14, %r118, %r117;
	@%p14 bra 	$L__BB0_94;
	cvt.rn.f32.u32 	%f2, %r122;
	add.s32 	%r16, %r122, %r118;
	setp.ne.s32 	%p15, %r116, 0;
	setp.ne.s64 	%p16, %rd23, 0;
	and.pred  	%p1, %p16, %p15;
	mov.b32 	%r225, 0;
	mov.f32 	%f464, 0f00000000;
	not.pred 	%p34, %p1;
	mov.u32 	%r224, %r118;
	mov.f32 	%f488, %f2;
	mov.f32 	%f465, %f464;
$L__BB0_15:
	cvt.s64.s32 	%rd5, %r224;
	mul.wide.s32 	%rd64, %r224, 4;
	add.s64 	%rd65, %rd2, %rd64;
	ld.global.nc.f32 	%f6, [%rd65];
	abs.f32 	%f7, %f6;
	setp.num.f32 	%p17, %f7, %f7;
	add.f32 	%f121, %f464, %f6;
	fma.rn.f32 	%f122, %f6, %f6, %f465;
	selp.u32 	%r138, 1, 0, %p17;
	add.s32 	%r225, %r225, %r138;
	selp.f32 	%f465, %f122, %f465, %p17;
	selp.f32 	%f464, %f121, %f464, %p17;
	setp.lt.s32 	%p18, %r224, %r16;
	@%p18 bra 	$L__BB0_17;
	cvt.u32.u64 	%r139, %rd5;
	sub.s32 	%r140, %r139, %r122;
	mul.wide.s32 	%rd66, %r140, 4;
	add.s64 	%rd67, %rd2, %rd66;
	ld.global.nc.f32 	%f123, [%rd67];
	abs.f32 	%f124, %f123;
	setp.num.f32 	%p19, %f124, %f124;
	sub.f32 	%f125, %f464, %f123;
	mul.f32 	%f126, %f123, %f123;
	sub.f32 	%f127, %f465, %f126;
	selp.s32 	%r141, -1, 0, %p19;
	add.s32 	%r225, %r225, %r141;
	selp.f32 	%f465, %f127, %f465, %p19;
	selp.f32 	%f464, %f125, %f464, %p19;
$L__BB0_17:
	cvt.u32.u64 	%r142, %rd5;
	add.s32 	%r143, %r16, -1;
	setp.lt.s32 	%p20, %r142, %r143;
	setp.ne.s32 	%p21, %r225, %r122;
	or.pred  	%p22, %p20, %p21;
	@%p22 bra 	$L__BB0_59;
	div.rn.f32 	%f14, %f464, %f2;
	div.rn.f32 	%f128, %f465, %f2;
	mul.f32 	%f129, %f14, %f14;
	sub.f32 	%f130, %f128, %f129;
	setp.lt.f32 	%p23, %f130, 0f00000000;
	selp.f32 	%f131, 0f00000000, %f130, %p23;
	sqrt.rn.f32 	%f15, %f131;
	abs.f32 	%f132, %f15;
	setp.nan.f32 	%p24, %f132, %f132;
	abs.f32 	%f133, %f14;
	setp.nan.f32 	%p25, %f133, %f133;
	or.pred  	%p26, %p24, %p25;
	@%p26 bra 	$L__BB0_59;
	mul.f32 	%f135, %f15, 0f3FE00000;
	sub.f32 	%f16, %f14, %f135;
	mul.f32 	%f136, %f15, 0f3E800000;
	sub.f32 	%f17, %f14, %f136;
	add.f32 	%f18, %f14, %f136;
	add.f32 	%f19, %f14, %f135;
	setp.equ.f32 	%p27, %f7, 0f7F800000;
	@%p27 bra 	$L__BB0_59;
	setp.ltu.f32 	%p28, %f6, %f17;
	setp.gtu.f32 	%p29, %f6, %f18;
	or.pred  	%p30, %p28, %p29;
	@%p30 bra 	$L__BB0_22;
	add.f32 	%f468, %f488, 0f3F800000;
	bra.uni 	$L__BB0_23;
$L__BB0_22:
	setp.lt.f32 	%p31, %f6, %f16;
	setp.gt.f32 	%p32, %f6, %f19;
	add.f32 	%f137, %f488, 0fBF800000;
	selp.f32 	%f138, %f137, %f488, %p32;
	selp.f32 	%f468, %f137, %f138, %p31;
$L__BB0_23:
	cvt.rn.f32.u32 	%f139, %r121;
	max.f32 	%f140, %f468, %f139;
	min.f32 	%f488, %f140, %f2;
	add.f32 	%f141, %f488, 0f3F000000;
	cvt.rmi.f32.f32 	%f142, %f141;
	cvt.rzi.s32.f32 	%r145, %f142;
	max.s32 	%r146, %r145, %r121;
	min.s32 	%r22, %r146, %r122;
	max.s32 	%r23, %r22, 1;
	add.s32 	%r24, %r142, 1;
	setp.lt.s32 	%p33, %r24, %r23;
	@%p33 bra 	$L__BB0_59;
	@%p34 bra 	$L__BB0_33;
	shl.b64 	%rd68, %rd5, 2;
	add.s64 	%rd69, %rd1, %rd68;
	ld.global.nc.f32 	%f143, [%rd69];
	abs.f32 	%f145, %f143;
	setp.nan.f32 	%p35, %f145, %f145;
	setp.eq.f32 	%p36, %f143, 0f00000000;
	or.pred  	%p37, %p35, %p36;
	@%p37 bra 	$L__BB0_33;
	sub.s32 	%r147, %r24, %r118;
	min.s32 	%r25, %r23, %r147;
	setp.lt.s32 	%p38, %r25, 2;
	@%p38 bra 	$L__BB0_33;
	sub.s32 	%r227, %r24, %r25;
	setp.ge.s32 	%p39, %r227, %r142;
	mov.f32 	%f472, 0f00000000;
	mov.f32 	%f473, %f472;
	@%p39 bra 	$L__BB0_31;
	cvt.u64.u32 	%rd70, %r25;
	sub.s64 	%rd71, %rd5, %rd70;
	shl.b64 	%rd72, %rd71, 2;
	add.s64 	%rd73, %rd2, %rd72;
	ld.global.nc.f32 	%f469, [%rd73+4];
	mov.f32 	%f473, 0f00000000;
	mov.f32 	%f472, %f473;
$L__BB0_29:
	mul.wide.s32 	%rd74, %r227, 4;
	add.s64 	%rd75, %rd2, %rd74;
	ld.global.nc.f32 	%f28, [%rd75+4];
	add.s64 	%rd76, %rd1, %rd74;
	ld.global.nc.f32 	%f29, [%rd76+4];
	abs.f32 	%f148, %f28;
	setp.equ.f32 	%p40, %f148, 0f7F800000;
	abs.f32 	%f149, %f469;
	setp.equ.f32 	%p41, %f149, 0f7F800000;
	or.pred  	%p42, %p40, %p41;
	abs.f32 	%f151, %f29;
	setp.equ.f32 	%p43, %f151, 0f7F800000;
	or.pred  	%p44, %p42, %p43;
	@%p44 bra 	$L__BB0_33;
	add.s32 	%r227, %r227, 1;
	sub.f32 	%f153, %f28, %f469;
	setp.leu.f32 	%p45, %f153, 0f00000000;
	add.f32 	%f154, %f472, %f29;
	add.f32 	%f155, %f473, %f29;
	selp.f32 	%f472, %f472, %f154, %p45;
	setp.lt.f32 	%p46, %f153, 0f00000000;
	selp.f32 	%f473, %f155, %f473, %p46;
	setp.lt.s32 	%p47, %r227, %r142;
	mov.f32 	%f469, %f28;
	@%p47 bra 	$L__BB0_29;
$L__BB0_31:
	add.f32 	%f34, %f472, %f473;
	setp.leu.f32 	%p48, %f34, 0f00000000;
	@%p48 bra 	$L__BB0_33;
	mul.f32 	%f156, %f472, 0f42C80000;
	div.rn.f32 	%f482, %f156, %f34;
	bra.uni 	$L__BB0_46;
$L__BB0_33:
	shl.b32 	%r29, %r23, 1;
	setp.lt.s32 	%p49, %r22, 2;
	min.s32 	%r151, %r24, %r29;
	setp.le.s32 	%p50, %r151, %r23;
	or.pred  	%p51, %p49, %p50;
	mov.f32 	%f461, 0f42480000;
	mov.f32 	%f482, %f461;
	@%p51 bra 	$L__BB0_46;
	sub.s32 	%r153, %r24, %r29;
	max.s32 	%r228, %r153, 0;
	cvt.rn.f32.u32 	%f159, %r23;
	rcp.rn.f32 	%f36, %f159;
	add.s32 	%r229, %r228, %r23;
	setp.gt.s32 	%p52, %r229, %r142;
	@%p52 bra 	$L__BB0_46;
	mul.wide.u32 	%rd77, %r228, 4;
	add.s64 	%rd6, %rd2, %rd77;
	ld.global.nc.f32 	%f474, [%rd6];
	mov.f32 	%f475, 0f00000000;
	mov.f32 	%f476, %f475;
$L__BB0_36:
	mul.wide.u32 	%rd78, %r228, 4;
	add.s64 	%rd79, %rd2, %rd78;
	ld.global.nc.f32 	%f41, [%rd79+4];
	abs.f32 	%f162, %f41;
	setp.equ.f32 	%p53, %f162, 0f7F800000;
	abs.f32 	%f163, %f474;
	setp.equ.f32 	%p54, %f163, 0f7F800000;
	or.pred  	%p55, %p53, %p54;
	mov.f32 	%f482, %f461;
	@%p55 bra 	$L__BB0_46;
	add.s32 	%r228, %r228, 1;
	sub.f32 	%f165, %f41, %f474;
	setp.leu.f32 	%p56, %f165, 0f00000000;
	add.f32 	%f166, %f476, %f165;
	sub.f32 	%f167, %f475, %f165;
	selp.f32 	%f476, %f476, %f166, %p56;
	setp.lt.f32 	%p57, %f165, 0f00000000;
	selp.f32 	%f475, %f167, %f475, %p57;
	setp.lt.u32 	%p58, %r228, %r229;
	mov.f32 	%f474, %f41;
	@%p58 bra 	$L__BB0_36;
	mul.f32 	%f480, %f36, %f476;
	mul.f32 	%f479, %f36, %f475;
	add.f32 	%f46, %f480, %f479;
	setp.eq.f32 	%p59, %f46, 0f00000000;
	mov.f32 	%f482, 0f42480000;
	@%p59 bra 	$L__BB0_40;
	mul.f32 	%f169, %f480, 0f42C80000;
	div.rn.f32 	%f482, %f169, %f46;
$L__BB0_40:
	cvt.u32.u64 	%r154, %rd5;
	setp.ge.s32 	%p60, %r229, %r154;
	@%p60 bra 	$L__BB0_46;
	mov.f32 	%f170, 0f3F800000;
	sub.f32 	%f49, %f170, %f36;
	mul.wide.u32 	%rd80, %r23, 4;
	add.s64 	%rd81, %rd6, %rd80;
	ld.global.nc.f32 	%f478, [%rd81];
$L__BB0_42:
	add.s32 	%r35, %r229, 1;
	mul.wide.u32 	%rd82, %r229, 4;
	add.s64 	%rd83, %rd2, %rd82;
	ld.global.nc.f32 	%f54, [%rd83+4];
	abs.f32 	%f172, %f54;
	setp.equ.f32 	%p61, %f172, 0f7F800000;
	abs.f32 	%f173, %f478;
	setp.equ.f32 	%p62, %f173, 0f7F800000;
	or.pred  	%p63, %p61, %p62;
	mov.f32 	%f482, %f461;
	@%p63 bra 	$L__BB0_46;
	sub.f32 	%f176, %f54, %f478;
	max.f32 	%f177, %f176, 0f00000000;
	setp.lt.f32 	%p64, %f176, 0f00000000;
	neg.f32 	%f178, %f176;
	selp.f32 	%f179, %f178, 0f00000000, %p64;
	mul.f32 	%f180, %f36, %f177;
	fma.rn.f32 	%f480, %f49, %f480, %f180;
	mul.f32 	%f181, %f36, %f179;
	fma.rn.f32 	%f479, %f49, %f479, %f181;
	add.f32 	%f57, %f480, %f479;
	setp.eq.f32 	%p65, %f57, 0f00000000;
	mov.f32 	%f482, 0f42480000;
	@%p65 bra 	$L__BB0_45;
	mul.f32 	%f182, %f480, 0f42C80000;
	div.rn.f32 	%f482, %f182, %f57;
$L__BB0_45:
	cvt.u32.u64 	%r155, %rd5;
	setp.lt.s32 	%p66, %r35, %r155;
	mov.f32 	%f478, %f54;
	mov.u32 	%r229, %r35;
	@%p66 bra 	$L__BB0_42;
$L__BB0_46:
	fma.rn.f32 	%f184, %f482, 0f40000000, 0fC2C80000;
	abs.f32 	%f185, %f184;
	div.rn.f32 	%f186, %f185, 0f41C80000;
	add.f32 	%f61, %f1, %f186;
	sub.s32 	%r230, %r24, %r23;
	mul.f32 	%f187, %f61, 0f3F000000;
	cvt.rzi.f32.f32 	%f188, %f187;
	add.f32 	%f189, %f188, %f188;
	sub.f32 	%f190, %f61, %f189;
	abs.f32 	%f62, %f190;
	abs.f32 	%f63, %f61;
	cvt.rmi.f32.f32 	%f64, %f61;
	neg.s32 	%r233, %r22;
	add.s32 	%r232, %r23, 1;
	sub.s32 	%r231, 1, %r23;
	mov.f32 	%f487, 0f00000000;
	mov.f32 	%f486, %f487;
$L__BB0_47:
	mul.wide.s32 	%rd84, %r230, 4;
	add.s64 	%rd85, %rd2, %rd84;
	ld.global.nc.f32 	%f67, [%rd85];
	abs.f32 	%f191, %f67;
	setp.nan.f32 	%p67, %f191, %f191;
	mov.f32 	%f485, 0f3F800000;
	@%p67 bra 	$L__BB0_57;
	setp.eq.f32 	%p68, %f61, 0f00000000;
	add.s32 	%r44, %r232, -1;
	cvt.rn.f32.s32 	%f68, %r44;
	abs.f32 	%f69, %f68;
	setp.lt.f32 	%p69, %f69, 0f00800000;
	mul.f32 	%f193, %f69, 0f4B800000;
	selp.f32 	%f194, %f193, %f69, %p69;
	selp.f32 	%f195, 0fC1C00000, 0f00000000, %p69;
	mov.b32 	%r156, %f194;
	add.s32 	%r157, %r156, -1060439283;
	and.b32  	%r158, %r157, -8388608;
	sub.s32 	%r159, %r156, %r158;
	mov.b32 	%f196, %r159;
	cvt.rn.f32.s32 	%f197, %r158;
	fma.rn.f32 	%f198, %f197, 0f34000000, %f195;
	add.f32 	%f199, %f196, 0fBF800000;
	add.f32 	%f200, %f196, 0f3F800000;
	rcp.approx.ftz.f32 	%f201, %f200;
	add.f32 	%f202, %f199, %f199;
	mul.f32 	%f203, %f202, %f201;
	mul.f32 	%f204, %f203, %f203;
	sub.f32 	%f205, %f199, %f203;
	add.f32 	%f206, %f205, %f205;
	neg.f32 	%f207, %f203;
	fma.rn.f32 	%f208, %f207, %f199, %f206;
	mul.rn.f32 	%f209, %f201, %f208;
	fma.rn.f32 	%f210, %f204, 0f3A2C32E4, 0f3B52E7DB;
	fma.rn.f32 	%f211, %f210, %f204, 0f3C93BB73;
	fma.rn.f32 	%f212, %f211, %f204, 0f3DF6384F;
	mul.rn.f32 	%f213, %f212, %f204;
	fma.rn.f32 	%f214, %f203, 0f3FB8AA3B, %f198;
	sub.f32 	%f215, %f198, %f214;
	fma.rn.f32 	%f216, %f203, 0f3FB8AA3B, %f215;
	fma.rn.f32 	%f217, %f209, 0f3FB8AA3B, %f216;
	fma.rn.f32 	%f218, %f203, 0f32A55E34, %f217;
	mul.f32 	%f219, %f213, 0f40400000;
	fma.rn.f32 	%f220, %f219, %f209, %f218;
	fma.rn.f32 	%f221, %f213, %f203, %f220;
	add.rn.f32 	%f222, %f214, %f221;
	neg.f32 	%f223, %f214;
	add.rn.f32 	%f224, %f222, %f223;
	neg.f32 	%f225, %f224;
	add.rn.f32 	%f226, %f221, %f225;
	mul.rn.f32 	%f227, %f222, %f61;
	neg.f32 	%f228, %f227;
	fma.rn.f32 	%f229, %f222, %f61, %f228;
	fma.rn.f32 	%f230, %f226, %f61, %f229;
	cvt.rni.f32.f32 	%f231, %f227;
	sub.f32 	%f232, %f227, %f231;
	add.f32 	%f233, %f232, %f230;
	fma.rn.f32 	%f234, %f233, 0f391FCB8E, 0f3AAF85ED;
	fma.rn.f32 	%f235, %f234, %f233, 0f3C1D9856;
	fma.rn.f32 	%f236, %f235, %f233, 0f3D6357BB;
	fma.rn.f32 	%f237, %f236, %f233, 0f3E75FDEC;
	fma.rn.f32 	%f238, %f237, %f233, 0f3F317218;
	fma.rn.f32 	%f239, %f238, %f233, 0f3F800000;
	cvt.rzi.s32.f32 	%r160, %f231;
	setp.gt.f32 	%p70, %f231, 0f00000000;
	selp.b32 	%r161, 0, -2097152000, %p70;
	add.s32 	%r162, %r161, 2130706432;
	mov.b32 	%f240, %r162;
	mul.f32 	%f241, %f239, %f240;
	shl.b32 	%r163, %r160, 23;
	sub.s32 	%r164, %r163, %r161;
	mov.b32 	%f242, %r164;
	mul.f32 	%f243, %f241, %f242;
	abs.f32 	%f244, %f227;
	setp.gt.f32 	%p71, %f244, 0f43180000;
	setp.lt.f32 	%p72, %f227, 0f00000000;
	selp.f32 	%f245, 0f00000000, 0f7F800000, %p72;
	selp.f32 	%f70, %f245, %f243, %p71;
	setp.eq.s32 	%p73, %r231, 0;
	or.pred  	%p74, %p73, %p68;
	@%p74 bra 	$L__BB0_56;
	setp.num.f32 	%p75, %f63, %f63;
	setp.num.f32 	%p76, %f69, %f69;
	and.pred  	%p77, %p76, %p75;
	@%p77 bra 	$L__BB0_51;
	add.rn.f32 	%f485, %f68, %f61;
	bra.uni 	$L__BB0_56;
$L__BB0_51:
	setp.ne.s32 	%p78, %r232, 1;
	setp.neu.f32 	%p79, %f69, 0f7F800000;
	and.pred  	%p80, %p78, %p79;
	@%p80 bra 	$L__BB0_53;
	setp.lt.f32 	%p87, %f61, 0f00000000;
	setp.neu.f32 	%p88, %f62, 0f3F800000;
	add.f32 	%f249, %f68, %f68;
	mov.b32 	%r165, %f249;
	xor.b32  	%r166, %r165, 2139095040;
	selp.b32 	%r167, %r166, %r165, %p87;
	and.b32  	%r168, %r167, 2147483647;
	selp.b32 	%r169, %r168, %r167, %p88;
	mov.b32 	%f485, %r169;
	bra.uni 	$L__BB0_56;
$L__BB0_53:
	setp.eq.f32 	%p81, %f63, 0f7F800000;
	setp.eq.s32 	%p82, %r231, 2;
	and.pred  	%p83, %p82, %p81;
	@%p83 bra 	$L__BB0_56;
	setp.gt.s32 	%p84, %r44, -1;
	mov.f32 	%f485, %f70;
	@%p84 bra 	$L__BB0_56;
	setp.neu.f32 	%p85, %f61, %f64;
	setp.neu.f32 	%p86, %f62, 0f3F800000;
	neg.f32 	%f247, %f70;
	selp.f32 	%f248, %f70, %f247, %p86;
	selp.f32 	%f485, 0f7FFFFFFF, %f248, %p85;
$L__BB0_56:
	fma.rn.f32 	%f486, %f67, %f485, %f486;
	add.f32 	%f487, %f487, %f485;
$L__BB0_57:
	add.s32 	%r233, %r233, 1;
	setp.ne.s32 	%p89, %r233, 0;
	add.s32 	%r232, %r232, -1;
	add.s32 	%r231, %r231, 1;
	add.s32 	%r230, %r230, 1;
	@%p89 bra 	$L__BB0_47;
	cvt.u32.u64 	%r170, %rd5;
	setp.gt.f32 	%p90, %f487, 0f00000000;
	div.rn.f32 	%f250, %f486, %f487;
	selp.f32 	%f251, %f250, %f6, %p90;
	add.s32 	%r171, %r170, %r5;
	mul.wide.s32 	%rd86, %r171, 4;
	add.s64 	%rd87, %rd4, %rd86;
	st.global.f32 	[%rd87], %f251;
$L__BB0_59:
	cvt.u32.u64 	%r172, %rd5;
	add.s32 	%r224, %r172, 1;
	setp.ne.s32 	%p91, %r224, %r117;
	@%p91 bra 	$L__BB0_15;
	setp.gt.s32 	%p92, %r4, 1;
	@%p92 bra 	$L__BB0_74;
	setp.lt.s32 	%p107, %r117, 1;
	@%p107 bra 	$L__BB0_94;
	and.b32  	%r50, %r117, 15;
	setp.lt.u32 	%p108, %r117, 16;
	mov.b32 	%r253, 0;
	@%p108 bra 	$L__BB0_65;
	and.b32  	%r253, %r117, 2147483632;
	neg.s32 	%r234, %r253;
	mul.wide.u32 	%rd119, %r5, 4;
	add.s64 	%rd120, %rd119, 32;
	add.s64 	%rd141, %rd4, %rd120;
	add.s64 	%rd140, %rd3, %rd120;
$L__BB0_64:
	.pragma "nounroll";
	ld.global.f32 	%f432, [%rd141+-32];
	st.global.f32 	[%rd140+-32], %f432;
	ld.global.f32 	%f433, [%rd141+-28];
	st.global.f32 	[%rd140+-28], %f433;
	ld.global.f32 	%f434, [%rd141+-24];
	st.global.f32 	[%rd140+-24], %f434;
	ld.global.f32 	%f435, [%rd141+-20];
	st.global.f32 	[%rd140+-20], %f435;
	ld.global.f32 	%f436, [%rd141+-16];
	st.global.f32 	[%rd140+-16], %f436;
	ld.global.f32 	%f437, [%rd141+-12];
	st.global.f32 	[%rd140+-12], %f437;
	ld.global.f32 	%f438, [%rd141+-8];
	st.global.f32 	[%rd140+-8], %f438;
	ld.global.f32 	%f439, [%rd141+-4];
	st.global.f32 	[%rd140+-4], %f439;
	ld.global.f32 	%f440, [%rd141];
	st.global.f32 	[%rd140], %f440;
	ld.global.f32 	%f441, [%rd141+4];
	st.global.f32 	[%rd140+4], %f441;
	ld.global.f32 	%f442, [%rd141+8];
	st.global.f32 	[%rd140+8], %f442;
	ld.global.f32 	%f443, [%rd141+12];
	st.global.f32 	[%rd140+12], %f443;
	ld.global.f32 	%f444, [%rd141+16];
	st.global.f32 	[%rd140+16], %f444;
	ld.global.f32 	%f445, [%rd141+20];
	st.global.f32 	[%rd140+20], %f445;
	ld.global.f32 	%f446, [%rd141+24];
	st.global.f32 	[%rd140+24], %f446;
	ld.global.f32 	%f447, [%rd141+28];
	st.global.f32 	[%rd140+28], %f447;
	add.s32 	%r234, %r234, 16;
	add.s64 	%rd141, %rd141, 64;
	add.s64 	%rd140, %rd140, 64;
	setp.eq.s32 	%p109, %r234, 0;
	@%p109 bra 	$L__BB0_65;
	bra.uni 	$L__BB0_64;
$L__BB0_65:
	setp.eq.s32 	%p110, %r50, 0;
	@%p110 bra 	$L__BB0_94;
	setp.lt.u32 	%p111, %r50, 8;
	@%p111 bra 	$L__BB0_68;
	add.s32 	%r217, %r253, %r5;
	mul.wide.u32 	%rd121, %r217, 4;
	add.s64 	%rd122, %rd4, %rd121;
	ld.global.f32 	%f448, [%rd122];
	add.s64 	%rd123, %rd3, %rd121;
	st.global.f32 	[%rd123], %f448;
	cvt.u64.u32 	%rd124, %r5;
	cvt.u64.u32 	%rd125, %r253;
	add.s64 	%rd126, %rd125, %rd124;
	shl.b64 	%rd127, %rd126, 2;
	add.s64 	%rd128, %rd4, %rd127;
	ld.global.f32 	%f449, [%rd128+4];
	add.s64 	%rd129, %rd3, %rd127;
	st.global.f32 	[%rd129+4], %f449;
	ld.global.f32 	%f450, [%rd128+8];
	st.global.f32 	[%rd129+8], %f450;
	ld.global.f32 	%f451, [%rd128+12];
	st.global.f32 	[%rd129+12], %f451;
	ld.global.f32 	%f452, [%rd128+16];
	st.global.f32 	[%rd129+16], %f452;
	ld.global.f32 	%f453, [%rd128+20];
	st.global.f32 	[%rd129+20], %f453;
	ld.global.f32 	%f454, [%rd128+24];
	st.global.f32 	[%rd129+24], %f454;
	ld.global.f32 	%f455, [%rd128+28];
	st.global.f32 	[%rd129+28], %f455;
	add.s32 	%r253, %r253, 8;
$L__BB0_68:
	setp.eq.s32 	%p112, %r6, 0;
	@%p112 bra 	$L__BB0_94;
	and.b32  	%r110, %r117, 3;
	setp.lt.u32 	%p113, %r6, 4;
	@%p113 bra 	$L__BB0_71;
	add.s32 	%r218, %r253, %r5;
	mul.wide.u32 	%rd130, %r218, 4;
	add.s64 	%rd131, %rd4, %rd130;
	ld.global.f32 	%f456, [%rd131];
	add.s64 	%rd132, %rd3, %rd130;
	st.global.f32 	[%rd132], %f456;
	cvt.u64.u32 	%rd133, %r5;
	cvt.u64.u32 	%rd134, %r253;
	add.s64 	%rd135, %rd134, %rd133;
	shl.b64 	%rd136, %rd135, 2;
	add.s64 	%rd137, %rd4, %rd136;
	ld.global.f32 	%f457, [%rd137+4];
	add.s64 	%rd138, %rd3, %rd136;
	st.global.f32 	[%rd138+4], %f457;
	ld.global.f32 	%f458, [%rd137+8];
	st.global.f32 	[%rd138+8], %f458;
	ld.global.f32 	%f459, [%rd137+12];
	st.global.f32 	[%rd138+12], %f459;
	add.s32 	%r253, %r253, 4;
$L__BB0_71:
	setp.eq.s32 	%p114, %r110, 0;
	@%p114 bra 	$L__BB0_94;
	add.s32 	%r219, %r253, %r5;
	mul.wide.u32 	%rd139, %r219, 4;
	add.s64 	%rd143, %rd3, %rd139;
	add.s64 	%rd142, %rd4, %rd139;
	neg.s32 	%r255, %r110;
$L__BB0_73:
	.pragma "nounroll";
	ld.global.f32 	%f460, [%rd142];
	st.global.f32 	[%rd143], %f460;
	add.s64 	%rd143, %rd143, 4;
	add.s64 	%rd142, %rd142, 4;
	add.s32 	%r255, %r255, 1;
	setp.ne.s32 	%p115, %r255, 0;
	@%p115 bra 	$L__BB0_73;
	bra.uni 	$L__BB0_94;
$L__BB0_74:
	add.s32 	%r55, %r16, -1;
	add.s32 	%r246, %r55, %r4;
	setp.gt.s32 	%p93, %r246, %r117;
	@%p93 bra 	$L__BB0_94;
	add.s32 	%r57, %r4, -1;
	cvt.rn.f32.u32 	%f80, %r4;
	mul.f32 	%f254, %f80, 0f3F000000;
	add.s32 	%r174, %r4, 1;
	cvt.rn.f32.u32 	%f255, %r174;
	mul.f32 	%f81, %f254, %f255;
	add.s32 	%r58, %r55, %r5;
	add.s32 	%r175, %r4, -2;
	and.b32  	%r59, %r57, 15;
	setp.lt.u32 	%p94, %r175, 15;
	mov.f32 	%f506, 0f00000000;
	mov.b32 	%r238, 0;
	mov.f32 	%f505, %f506;
	@%p94 bra 	$L__BB0_78;
	and.b32  	%r238, %r57, -16;
	add.s32 	%r235, %r16, %r5;
	mov.f32 	%f506, 0f00000000;
	mov.b32 	%r236, -1;
$L__BB0_77:
	.pragma "nounroll";
	add.s32 	%r177, %r236, 1;
	add.s32 	%r178, %r235, -1;
	mul.wide.s32 	%rd88, %r178, 4;
	add.s64 	%rd89, %rd4, %rd88;
	ld.global.f32 	%f257, [%rd89];
	cvt.rn.f32.u32 	%f258, %r177;
	add.f32 	%f259, %f258, 0f3F800000;
	fma.rn.f32 	%f260, %f259, %f257, %f505;
	add.f32 	%f261, %f506, %f257;
	ld.global.f32 	%f262, [%rd89+4];
	add.s32 	%r179, %r236, 2;
	cvt.rn.f32.u32 	%f263, %r179;
	add.f32 	%f264, %f263, 0f3F800000;
	fma.rn.f32 	%f265, %f264, %f262, %f260;
	add.f32 	%f266, %f261, %f262;
	ld.global.f32 	%f267, [%rd89+8];
	add.s32 	%r180, %r236, 3;
	cvt.rn.f32.u32 	%f268, %r180;
	add.f32 	%f269, %f268, 0f3F800000;
	fma.rn.f32 	%f270, %f269, %f267, %f265;
	add.f32 	%f271, %f266, %f267;
	ld.global.f32 	%f272, [%rd89+12];
	add.s32 	%r181, %r236, 4;
	cvt.rn.f32.u32 	%f273, %r181;
	add.f32 	%f274, %f273, 0f3F800000;
	fma.rn.f32 	%f275, %f274, %f272, %f270;
	add.f32 	%f276, %f271, %f272;
	ld.global.f32 	%f277, [%rd89+16];
	add.s32 	%r182, %r236, 5;
	cvt.rn.f32.u32 	%f278, %r182;
	add.f32 	%f279, %f278, 0f3F800000;
	fma.rn.f32 	%f280, %f279, %f277, %f275;
	add.f32 	%f281, %f276, %f277;
	ld.global.f32 	%f282, [%rd89+20];
	add.s32 	%r183, %r236, 6;
	cvt.rn.f32.u32 	%f283, %r183;
	add.f32 	%f284, %f283, 0f3F800000;
	fma.rn.f32 	%f285, %f284, %f282, %f280;
	add.f32 	%f286, %f281, %f282;
	ld.global.f32 	%f287, [%rd89+24];
	add.s32 	%r184, %r236, 7;
	cvt.rn.f32.u32 	%f288, %r184;
	add.f32 	%f289, %f288, 0f3F800000;
	fma.rn.f32 	%f290, %f289, %f287, %f285;
	add.f32 	%f291, %f286, %f287;
	ld.global.f32 	%f292, [%rd89+28];
	add.s32 	%r185, %r236, 8;
	cvt.rn.f32.u32 	%f293, %r185;
	add.f32 	%f294, %f293, 0f3F800000;
	fma.rn.f32 	%f295, %f294, %f292, %f290;
	add.f32 	%f296, %f291, %f292;
	ld.global.f32 	%f297, [%rd89+32];
	add.s32 	%r186, %r236, 9;
	cvt.rn.f32.u32 	%f298, %r186;
	add.f32 	%f299, %f298, 0f3F800000;
	fma.rn.f32 	%f300, %f299, %f297, %f295;
	add.f32 	%f301, %f296, %f297;
	ld.global.f32 	%f302, [%rd89+36];
	add.s32 	%r187, %r236, 10;
	cvt.rn.f32.u32 	%f303, %r187;
	add.f32 	%f304, %f303, 0f3F800000;
	fma.rn.f32 	%f305, %f304, %f302, %f300;
	add.f32 	%f306, %f301, %f302;
	ld.global.f32 	%f307, [%rd89+40];
	add.s32 	%r188, %r236, 11;
	cvt.rn.f32.u32 	%f308, %r188;
	add.f32 	%f309, %f308, 0f3F800000;
	fma.rn.f32 	%f310, %f309, %f307, %f305;
	add.f32 	%f311, %f306, %f307;
	ld.global.f32 	%f312, [%rd89+44];
	add.s32 	%r189, %r236, 12;
	cvt.rn.f32.u32 	%f313, %r189;
	add.f32 	%f314, %f313, 0f3F800000;
	fma.rn.f32 	%f315, %f314, %f312, %f310;
	add.f32 	%f316, %f311, %f312;
	ld.global.f32 	%f317, [%rd89+48];
	add.s32 	%r190, %r236, 13;
	cvt.rn.f32.u32 	%f318, %r190;
	add.f32 	%f319, %f318, 0f3F800000;
	fma.rn.f32 	%f320, %f319, %f317, %f315;
	add.f32 	%f321, %f316, %f317;
	ld.global.f32 	%f322, [%rd89+52];
	add.s32 	%r191, %r236, 14;
	cvt.rn.f32.u32 	%f323, %r191;
	add.f32 	%f324, %f323, 0f3F800000;
	fma.rn.f32 	%f325, %f324, %f322, %f320;
	add.f32 	%f326, %f321, %f322;
	ld.global.f32 	%f327, [%rd89+56];
	add.s32 	%r192, %r236, 15;
	cvt.rn.f32.u32 	%f328, %r192;
	add.f32 	%f329, %f328, 0f3F800000;
	fma.rn.f32 	%f330, %f329, %f327, %f325;
	add.f32 	%f331, %f326, %f327;
	ld.global.f32 	%f332, [%rd89+60];
	add.s32 	%r64, %r236, 16;
	cvt.rn.f32.u32 	%f333, %r64;
	add.f32 	%f334, %f333, 0f3F800000;
	fma.rn.f32 	%f505, %f334, %f332, %f330;
	add.f32 	%f506, %f331, %f332;
	add.s32 	%r235, %r235, 16;
	add.s32 	%r193, %r236, 17;
	setp.ne.s32 	%p95, %r193, %r238;
	mov.u32 	%r236, %r64;
	@%p95 bra 	$L__BB0_77;
$L__BB0_78:
	setp.eq.s32 	%p96, %r59, 0;
	@%p96 bra 	$L__BB0_87;
	and.b32  	%r67, %r57, 7;
	setp.lt.u32 	%p97, %r59, 8;
	@%p97 bra 	$L__BB0_81;
	add.s32 	%r194, %r58, %r238;
	mul.wide.s32 	%rd90, %r194, 4;
	add.s64 	%rd91, %rd4, %rd90;
	ld.global.f32 	%f336, [%rd91];
	cvt.rn.f32.u32 	%f337, %r238;
	add.f32 	%f338, %f337, 0f3F800000;
	fma.rn.f32 	%f339, %f338, %f336, %f505;
	add.f32 	%f340, %f506, %f336;
	add.s32 	%r195, %r238, 1;
	ld.global.f32 	%f341, [%rd91+4];
	cvt.rn.f32.u32 	%f342, %r195;
	add.f32 	%f343, %f342, 0f3F800000;
	fma.rn.f32 	%f344, %f343, %f341, %f339;
	add.f32 	%f345, %f340, %f341;
	add.s32 	%r196, %r238, 2;
	ld.global.f32 	%f346, [%rd91+8];
	cvt.rn.f32.u32 	%f347, %r196;
	add.f32 	%f348, %f347, 0f3F800000;
	fma.rn.f32 	%f349, %f348, %f346, %f344;
	add.f32 	%f350, %f345, %f346;
	add.s32 	%r197, %r238, 3;
	ld.global.f32 	%f351, [%rd91+12];
	cvt.rn.f32.u32 	%f352, %r197;
	add.f32 	%f353, %f352, 0f3F800000;
	fma.rn.f32 	%f354, %f353, %f351, %f349;
	add.f32 	%f355, %f350, %f351;
	add.s32 	%r198, %r238, 4;
	ld.global.f32 	%f356, [%rd91+16];
	cvt.rn.f32.u32 	%f357, %r198;
	add.f32 	%f358, %f357, 0f3F800000;
	fma.rn.f32 	%f359, %f358, %f356, %f354;
	add.f32 	%f360, %f355, %f356;
	add.s32 	%r199, %r238, 5;
	ld.global.f32 	%f361, [%rd91+20];
	cvt.rn.f32.u32 	%f362, %r199;
	add.f32 	%f363, %f362, 0f3F800000;
	fma.rn.f32 	%f364, %f363, %f361, %f359;
	add.f32 	%f365, %f360, %f361;
	add.s32 	%r200, %r238, 6;
	ld.global.f32 	%f366, [%rd91+24];
	cvt.rn.f32.u32 	%f367, %r200;
	add.f32 	%f368, %f367, 0f3F800000;
	fma.rn.f32 	%f369, %f368, %f366, %f364;
	add.f32 	%f370, %f365, %f366;
	add.s32 	%r201, %r238, 7;
	ld.global.f32 	%f371, [%rd91+28];
	cvt.rn.f32.u32 	%f372, %r201;
	add.f32 	%f373, %f372, 0f3F800000;
	fma.rn.f32 	%f505, %f373, %f371, %f369;
	add.f32 	%f506, %f370, %f371;
	add.s32 	%r238, %r238, 8;
$L__BB0_81:
	setp.eq.s32 	%p98, %r67, 0;
	@%p98 bra 	$L__BB0_87;
	and.b32  	%r70, %r57, 3;
	setp.lt.u32 	%p99, %r67, 4;
	@%p99 bra 	$L__BB0_84;
	add.s32 	%r202, %r58, %r238;
	mul.wide.s32 	%rd92, %r202, 4;
	add.s64 	%rd93, %rd4, %rd92;
	ld.global.f32 	%f375, [%rd93];
	cvt.rn.f32.u32 	%f376, %r238;
	add.f32 	%f377, %f376, 0f3F800000;
	fma.rn.f32 	%f378, %f377, %f375, %f505;
	add.f32 	%f379, %f506, %f375;
	add.s32 	%r203, %r238, 1;
	ld.global.f32 	%f380, [%rd93+4];
	cvt.rn.f32.u32 	%f381, %r203;
	add.f32 	%f382, %f381, 0f3F800000;
	fma.rn.f32 	%f383, %f382, %f380, %f378;
	add.f32 	%f384, %f379, %f380;
	add.s32 	%r204, %r238, 2;
	ld.global.f32 	%f385, [%rd93+8];
	cvt.rn.f32.u32 	%f386, %r204;
	add.f32 	%f387, %f386, 0f3F800000;
	fma.rn.f32 	%f388, %f387, %f385, %f383;
	add.f32 	%f389, %f384, %f385;
	add.s32 	%r205, %r238, 3;
	ld.global.f32 	%f390, [%rd93+12];
	cvt.rn.f32.u32 	%f391, %r205;
	add.f32 	%f392, %f391, 0f3F800000;
	fma.rn.f32 	%f505, %f392, %f390, %f388;
	add.f32 	%f506, %f389, %f390;
	add.s32 	%r238, %r238, 4;
$L__BB0_84:
	setp.eq.s32 	%p100, %r70, 0;
	@%p100 bra 	$L__BB0_87;
	add.s32 	%r206, %r238, %r122;
	add.s32 	%r207, %r206, %r118;
	add.s32 	%r208, %r207, %r5;
	add.s32 	%r241, %r208, -1;
	neg.s32 	%r240, %r70;
$L__BB0_86:
	.pragma "nounroll";
	mul.wide.s32 	%rd94, %r241, 4;
	add.s64 	%rd95, %rd4, %rd94;
	ld.global.f32 	%f393, [%rd95];
	cvt.rn.f32.u32 	%f394, %r238;
	add.f32 	%f395, %f394, 0f3F800000;
	fma.rn.f32 	%f505, %f395, %f393, %f505;
	add.f32 	%f506, %f506, %f393;
	add.s32 	%r238, %r238, 1;
	add.s32 	%r241, %r241, 1;
	add.s32 	%r240, %r240, 1;
	setp.ne.s32 	%p101, %r240, 0;
	@%p101 bra 	$L__BB0_86;
$L__BB0_87:
	add.s32 	%r209, %r58, %r57;
	mul.wide.s32 	%rd96, %r209, 4;
	add.s64 	%rd97, %rd4, %rd96;
	ld.global.f32 	%f396, [%rd97];
	fma.rn.f32 	%f397, %f396, %f80, %f505;
	add.f32 	%f398, %f506, %f396;
	div.rn.f32 	%f399, %f397, %f81;
	add.s64 	%rd98, %rd3, %rd96;
	st.global.f32 	[%rd98], %f399;
	sub.f32 	%f510, %f397, %f398;
	mul.wide.s32 	%rd99, %r58, 4;
	add.s64 	%rd100, %rd4, %rd99;
	ld.global.f32 	%f400, [%rd100];
	sub.f32 	%f509, %f398, %f400;
	setp.ge.s32 	%p102, %r246, %r117;
	@%p102 bra 	$L__BB0_94;
	add.s32 	%r245, %r16, %r4;
	sub.s32 	%r210, %r117, %r245;
	add.s32 	%r211, %r210, 1;
	and.b32  	%r82, %r211, 3;
	setp.eq.s32 	%p103, %r82, 0;
	@%p103 bra 	$L__BB0_91;
	mul.wide.u32 	%rd101, %r4, 4;
	sub.s64 	%rd102, %rd4, %rd101;
	add.s64 	%rd13, %rd102, 4;
	add.s32 	%r212, %r122, %r4;
	add.s32 	%r213, %r212, %r118;
	add.s32 	%r214, %r213, %r5;
	add.s32 	%r244, %r214, -1;
	neg.s32 	%r243, %r82;
$L__BB0_90:
	.pragma "nounroll";
	mov.u32 	%r246, %r245;
	mul.wide.s32 	%rd103, %r244, 4;
	add.s64 	%rd104, %rd13, %rd103;
	add.s64 	%rd105, %rd3, %rd103;
	add.s64 	%rd106, %rd4, %rd103;
	ld.global.f32 	%f401, [%rd106];
	fma.rn.f32 	%f402, %f401, %f80, %f510;
	add.f32 	%f403, %f509, %f401;
	div.rn.f32 	%f404, %f402, %f81;
	st.global.f32 	[%rd105], %f404;
	sub.f32 	%f510, %f402, %f403;
	ld.global.f32 	%f405, [%rd104];
	sub.f32 	%f509, %f403, %f405;
	add.s32 	%r245, %r246, 1;
	add.s32 	%r244, %r244, 1;
	add.s32 	%r243, %r243, 1;
	setp.ne.s32 	%p104, %r243, 0;
	@%p104 bra 	$L__BB0_90;
$L__BB0_91:
	setp.lt.u32 	%p105, %r210, 3;
	@%p105 bra 	$L__BB0_94;
	sub.s32 	%r251, %r246, %r117;
	mul.wide.u32 	%rd107, %r4, 4;
	sub.s64 	%rd108, %rd4, %rd107;
	add.s64 	%rd14, %rd108, 4;
	add.s32 	%r247, %r246, %r5;
	add.s32 	%r250, %r247, 1;
	add.s32 	%r249, %r247, 2;
	add.s32 	%r248, %r247, 3;
	add.s64 	%rd15, %rd4, 8;
	add.s64 	%rd16, %rd3, 8;
$L__BB0_93:
	mul.wide.s32 	%rd109, %r250, 4;
	add.s64 	%rd110, %rd14, %rd109;
	mul.wide.s32 	%rd111, %r249, 4;
	add.s64 	%rd112, %rd14, %rd111;
	mul.wide.s32 	%rd113, %r248, 4;
	add.s64 	%rd114, %rd14, %rd113;
	mul.wide.s32 	%rd115, %r247, 4;
	add.s64 	%rd116, %rd14, %rd115;
	add.s64 	%rd117, %rd15, %rd115;
	add.s64 	%rd118, %rd16, %rd115;
	ld.global.f32 	%f406, [%rd117+-8];
	fma.rn.f32 	%f407, %f406, %f80, %f510;
	add.f32 	%f408, %f509, %f406;
	div.rn.f32 	%f409, %f407, %f81;
	st.global.f32 	[%rd118+-8], %f409;
	sub.f32 	%f410, %f407, %f408;
	ld.global.f32 	%f411, [%rd116];
	sub.f32 	%f412, %f408, %f411;
	ld.global.f32 	%f413, [%rd117+-4];
	fma.rn.f32 	%f414, %f413, %f80, %f410;
	add.f32 	%f415, %f412, %f413;
	div.rn.f32 	%f416, %f414, %f81;
	st.global.f32 	[%rd118+-4], %f416;
	sub.f32 	%f417, %f414, %f415;
	ld.global.f32 	%f418, [%rd110];
	sub.f32 	%f419, %f415, %f418;
	ld.global.f32 	%f420, [%rd117];
	fma.rn.f32 	%f421, %f420, %f80, %f417;
	add.f32 	%f422, %f419, %f420;
	div.rn.f32 	%f423, %f421, %f81;
	st.global.f32 	[%rd118], %f423;
	sub.f32 	%f424, %f421, %f422;
	ld.global.f32 	%f425, [%rd112];
	sub.f32 	%f426, %f422, %f425;
	ld.global.f32 	%f427, [%rd117+4];
	fma.rn.f32 	%f428, %f427, %f80, %f424;
	add.f32 	%f429, %f426, %f427;
	div.rn.f32 	%f430, %f428, %f81;
	st.global.f32 	[%rd118+4], %f430;
	sub.f32 	%f510, %f428, %f429;
	ld.global.f32 	%f431, [%rd114];
	sub.f32 	%f509, %f429, %f431;
	add.s32 	%r251, %r251, 4;
	add.s32 	%r250, %r250, 4;
	add.s32 	%r249, %r249, 4;
	add.s32 	%r248, %r248, 4;
	add.s32 	%r247, %r247, 4;
	setp.eq.s32 	%p106, %r251, 0;
	@%p106 bra 	$L__BB0_94;
	bra.uni 	$L__BB0_93;
$L__BB0_94:
	ret;

}
	// .globl	uma_many_series_one_param_f32
.visible .entry uma_many_series_one_param_f32(
	.param .u64 .ptr .align 1 uma_many_series_one_param_f32_param_0,
	.param .u64 .ptr .align 1 uma_many_series_one_param_f32_param_1,
	.param .u32 uma_many_series_one_param_f32_param_2,
	.param .f32 uma_many_series_one_param_f32_param_3,
	.param .u32 uma_many_series_one_param_f32_param_4,
	.param .u32 uma_many_series_one_param_f32_param_5,
	.param .u32 uma_many_series_one_param_f32_param_6,
	.param .u32 uma_many_series_one_param_f32_param_7,
	.param .u32 uma_many_series_one_param_f32_param_8,
	.param .u64 .ptr .align 1 uma_many_series_one_param_f32_param_9,
	.param .u64 .ptr .align 1 uma_many_series_one_param_f32_param_10,
	.param .u64 .ptr .align 1 uma_many_series_one_param_f32_param_11
)
{
	.reg .pred 	%p<111>;
	.reg .b32 	%r<239>;
	.reg .b32 	%f<411>;
	.reg .b64 	%rd<135>;

	ld.param.u64 	%rd7, [uma_many_series_one_param_f32_param_0];
	ld.param.u64 	%rd5, [uma_many_series_one_param_f32_param_1];
	ld.param.u32 	%r114, [uma_many_series_one_param_f32_param_2];
	ld.param.u32 	%r115, [uma_many_series_one_param_f32_param_4];
	ld.param.u32 	%r116, [uma_many_series_one_param_f32_param_5];
	ld.param.u32 	%r117, [uma_many_series_one_param_f32_param_6];
	ld.param.u32 	%r118, [uma_many_series_one_param_f32_param_7];
	ld.param.u32 	%r119, [uma_many_series_one_param_f32_param_8];
	ld.param.u64 	%rd6, [uma_many_series_one_param_f32_param_9];
	ld.param.u64 	%rd8, [uma_many_series_one_param_f32_param_10];
	ld.param.u64 	%rd9, [uma_many_series_one_param_f32_param_11];
	cvta.to.global.u64 	%rd1, %rd5;
	cvta.to.global.u64 	%rd2, %rd7;
	cvta.to.global.u64 	%rd3, %rd9;
	cvta.to.global.u64 	%rd4, %rd8;
	mov.u32 	%r1, %ctaid.x;
	setp.ge.s32 	%p2, %r1, %r118;
	mov.u32 	%r120, %tid.x;
	setp.ne.s32 	%p3, %r120, 0;
	or.pred  	%p4, %p3, %p2;
	@%p4 bra 	$L__BB1_86;
	cvta.to.global.u64 	%rd10, %rd6;
	mul.wide.u32 	%rd11, %r1, 4;
	add.s64 	%rd12, %rd10, %rd11;
	ld.global.nc.u32 	%r121, [%rd12];
	max.s32 	%r2, %r121, 0;
	setp.ge.s32 	%p5, %r2, %r119;
	@%p5 bra 	$L__BB1_86;
	add.s32 	%r123, %r119, -1;
	and.b32  	%r3, %r119, 7;
	setp.lt.u32 	%p6, %r123, 7;
	mov.b32 	%r206, 0;
	@%p6 bra 	$L__BB1_5;
	and.b32  	%r206, %r119, -8;
	mov.b32 	%r204, 0;
	mul.wide.s32 	%rd16, %r118, 4;
$L__BB1_4:
	.pragma "nounroll";
	mad.lo.s32 	%r125, %r204, %r118, %r1;
	mul.wide.s32 	%rd13, %r125, 4;
	add.s64 	%rd14, %rd4, %rd13;
	mov.b32 	%r126, 2143289344;
	st.global.u32 	[%rd14], %r126;
	add.s64 	%rd15, %rd3, %rd13;
	st.global.u32 	[%rd15], %r126;
	add.s64 	%rd17, %rd14, %rd16;
	st.global.u32 	[%rd17], %r126;
	add.s64 	%rd18, %rd15, %rd16;
	st.global.u32 	[%rd18], %r126;
	add.s64 	%rd19, %rd17, %rd16;
	st.global.u32 	[%rd19], %r126;
	add.s64 	%rd20, %rd18, %rd16;
	st.global.u32 	[%rd20], %r126;
	add.s64 	%rd21, %rd19, %rd16;
	st.global.u32 	[%rd21], %r126;
	add.s64 	%rd22, %rd20, %rd16;
	st.global.u32 	[%rd22], %r126;
	add.s64 	%rd23, %rd21, %rd16;
	st.global.u32 	[%rd23], %r126;
	add.s64 	%rd24, %rd22, %rd16;
	st.global.u32 	[%rd24], %r126;
	add.s64 	%rd25, %rd23, %rd16;
	st.global.u32 	[%rd25], %r126;
	add.s64 	%rd26, %rd24, %rd16;
	st.global.u32 	[%rd26], %r126;
	add.s64 	%rd27, %rd25, %rd16;
	st.global.u32 	[%rd27], %r126;
	add.s64 	%rd28, %rd26, %rd16;
	st.global.u32 	[%rd28], %r126;
	add.s64 	%rd29, %rd27, %rd16;
	st.global.u32 	[%rd29], %r126;
	add.s64 	%rd30, %rd28, %rd16;
	st.global.u32 	[%rd30], %r126;
	add.s32 	%r204, %r204, 8;
	setp.ne.s32 	%p7, %r204, %r206;
	@%p7 bra 	$L__BB1_4;
$L__BB1_5:
	setp.eq.s32 	%p8, %r3, 0;
	@%p8 bra 	$L__BB1_13;
	and.b32  	%r8, %r119, 3;
	setp.lt.u32 	%p9, %r3, 4;
	@%p9 bra 	$L__BB1_8;
	mad.lo.s32 	%r127, %r206, %r118, %r1;
	mul.wide.s32 	%rd31, %r127, 4;
	add.s64 	%rd32, %rd4, %rd31;
	mov.b32 	%r128, 2143289344;
	st.global.u32 	[%rd32], %r128;
	add.s64 	%rd33, %rd3, %rd31;
	st.global.u32 	[%rd33], %r128;
	mul.wide.s32 	%rd34, %r118, 4;
	add.s64 	%rd35, %rd32, %rd34;
	st.global.u32 	[%rd35], %r128;
	add.s64 	%rd36, %rd33, %rd34;
	st.global.u32 	[%rd36], %r128;
	add.s64 	%rd37, %rd35, %rd34;
	st.global.u32 	[%rd37], %r128;
	add.s64 	%rd38, %rd36, %rd34;
	st.global.u32 	[%rd38], %r128;
	add.s64 	%rd39, %rd37, %rd34;
	st.global.u32 	[%rd39], %r128;
	add.s64 	%rd40, %rd38, %rd34;
	st.global.u32 	[%rd40], %r128;
	add.s32 	%r206, %r206, 4;
$L__BB1_8:
	setp.eq.s32 	%p10, %r8, 0;
	@%p10 bra 	$L__BB1_13;
	setp.eq.s32 	%p11, %r8, 1;
	@%p11 bra 	$L__BB1_11;
	mad.lo.s32 	%r129, %r206, %r118, %r1;
	mul.wide.s32 	%rd41, %r129, 4;
	add.s64 	%rd42, %rd4, %rd41;
	mov.b32 	%r130, 2143289344;
	st.global.u32 	[%rd42], %r130;
	add.s64 	%rd43, %rd3, %rd41;
	st.global.u32 	[%rd43], %r130;
	mul.wide.s32 	%rd44, %r118, 4;
	add.s64 	%rd45, %rd42, %rd44;
	st.global.u32 	[%rd45], %r130;
	add.s64 	%rd46, %rd43, %rd44;
	st.global.u32 	[%rd46], %r130;
	add.s32 	%r206, %r206, 2;
$L__BB1_11:
	and.b32  	%r131, %r119, 1;
	setp.eq.b32 	%p12, %r131, 1;
	not.pred 	%p13, %p12;
	@%p13 bra 	$L__BB1_13;
	mad.lo.s32 	%r132, %r206, %r118, %r1;
	mul.wide.s32 	%rd47, %r132, 4;
	add.s64 	%rd48, %rd4, %rd47;
	mov.b32 	%r133, 2143289344;
	st.global.u32 	[%rd48], %r133;
	add.s64 	%rd49, %rd3, %rd47;
	st.global.u32 	[%rd49], %r133;
$L__BB1_13:
	min.s32 	%r134, %r115, %r116;
	min.s32 	%r135, %r134, %r117;
	setp.lt.s32 	%p14, %r135, 1;
	@%p14 bra 	$L__BB1_86;
	cvt.rn.f32.u32 	%f1, %r116;
	add.s32 	%r13, %r2, %r116;
	add.s32 	%r14, %r13, -1;
	cvt.rn.f32.u32 	%f2, %r115;
	setp.ne.s32 	%p15, %r114, 0;
	setp.ne.s64 	%p16, %rd5, 0;
	and.pred  	%p1, %p16, %p15;
	mov.b32 	%r208, 0;
	mov.f32 	%f367, 0f00000000;
	not.pred 	%p34, %p1;
	mov.f32 	%f388, %f1;
	mov.f32 	%f368, %f367;
	mov.u32 	%r209, %r2;
$L__BB1_15:
	mad.lo.s32 	%r17, %r209, %r118, %r1;
	mul.wide.u32 	%rd50, %r17, 4;
	add.s64 	%rd51, %rd2, %rd50;
	ld.global.nc.f32 	%f6, [%rd51];
	abs.f32 	%f7, %f6;
	setp.num.f32 	%p17, %f7, %f7;
	add.f32 	%f117, %f367, %f6;
	fma.rn.f32 	%f118, %f6, %f6, %f368;
	selp.u32 	%r137, 1, 0, %p17;
	add.s32 	%r208, %r208, %r137;
	selp.f32 	%f368, %f118, %f368, %p17;
	selp.f32 	%f367, %f117, %f367, %p17;
	setp.lt.s32 	%p18, %r209, %r13;
	@%p18 bra 	$L__BB1_17;
	sub.s32 	%r138, %r209, %r116;
	mad.lo.s32 	%r139, %r138, %r118, %r1;
	mul.wide.s32 	%rd52, %r139, 4;
	add.s64 	%rd53, %rd2, %rd52;
	ld.global.nc.f32 	%f119, [%rd53];
	abs.f32 	%f120, %f119;
	setp.num.f32 	%p19, %f120, %f120;
	sub.f32 	%f121, %f367, %f119;
	mul.f32 	%f122, %f119, %f119;
	sub.f32 	%f123, %f368, %f122;
	selp.s32 	%r140, -1, 0, %p19;
	add.s32 	%r208, %r208, %r140;
	selp.f32 	%f368, %f123, %f368, %p19;
	selp.f32 	%f367, %f121, %f367, %p19;
$L__BB1_17:
	setp.lt.s32 	%p20, %r209, %r14;
	setp.ne.s32 	%p21, %r208, %r116;
	or.pred  	%p22, %p20, %p21;
	@%p22 bra 	$L__BB1_59;
	div.rn.f32 	%f14, %f367, %f1;
	div.rn.f32 	%f124, %f368, %f1;
	mul.f32 	%f125, %f14, %f14;
	sub.f32 	%f126, %f124, %f125;
	setp.lt.f32 	%p23, %f126, 0f00000000;
	selp.f32 	%f127, 0f00000000, %f126, %p23;
	sqrt.rn.f32 	%f15, %f127;
	abs.f32 	%f128, %f15;
	setp.nan.f32 	%p24, %f128, %f128;
	abs.f32 	%f129, %f14;
	setp.nan.f32 	%p25, %f129, %f129;
	or.pred  	%p26, %p24, %p25;
	@%p26 bra 	$L__BB1_59;
	mul.f32 	%f131, %f15, 0f3FE00000;
	sub.f32 	%f16, %f14, %f131;
	mul.f32 	%f132, %f15, 0f3E800000;
	sub.f32 	%f17, %f14, %f132;
	add.f32 	%f18, %f14, %f132;
	add.f32 	%f19, %f14, %f131;
	setp.equ.f32 	%p27, %f7, 0f7F800000;
	@%p27 bra 	$L__BB1_59;
	setp.ltu.f32 	%p28, %f6, %f17;
	setp.gtu.f32 	%p29, %f6, %f18;
	or.pred  	%p30, %p28, %p29;
	@%p30 bra 	$L__BB1_22;
	add.f32 	%f371, %f388, 0f3F800000;
	bra.uni 	$L__BB1_23;
$L__BB1_22:
	setp.lt.f32 	%p31, %f6, %f16;
	setp.gt.f32 	%p32, %f6, %f19;
	add.f32 	%f133, %f388, 0fBF800000;
	selp.f32 	%f134, %f133, %f388, %p32;
	selp.f32 	%f371, %f133, %f134, %p31;
$L__BB1_23:
	max.f32 	%f135, %f371, %f2;
	min.f32 	%f388, %f135, %f1;
	add.f32 	%f136, %f388, 0f3F000000;
	cvt.rmi.f32.f32 	%f137, %f136;
	cvt.rzi.s32.f32 	%r141, %f137;
	max.s32 	%r142, %r141, %r115;
	min.s32 	%r21, %r142, %r116;
	max.s32 	%r22, %r21, 1;
	add.s32 	%r23, %r209, 1;
	setp.gt.s32 	%p33, %r21, %r23;
	@%p33 bra 	$L__BB1_59;
	@%p34 bra 	$L__BB1_33;
	add.s64 	%rd55, %rd1, %rd50;
	ld.global.nc.f32 	%f138, [%rd55];
	abs.f32 	%f140, %f138;
	setp.nan.f32 	%p35, %f140, %f140;
	setp.eq.f32 	%p36, %f138, 0f00000000;
	or.pred  	%p37, %p35, %p36;
	@%p37 bra 	$L__BB1_33;
	sub.s32 	%r143, %r23, %r2;
	min.s32 	%r24, %r22, %r143;
	setp.lt.s32 	%p38, %r24, 2;
	@%p38 bra 	$L__BB1_33;
	sub.s32 	%r211, %r23, %r24;
	setp.ge.s32 	%p39, %r211, %r209;
	mov.f32 	%f374, 0f00000000;
	mov.f32 	%f375, %f374;
	@%p39 bra 	$L__BB1_31;
	mov.f32 	%f375, 0f00000000;
	mov.f32 	%f374, %f375;
$L__BB1_29:
	add.s32 	%r27, %r211, 1;
	mad.lo.s32 	%r144, %r211, %r118, %r1;
	add.s32 	%r145, %r144, %r118;
	mul.wide.s32 	%rd56, %r145, 4;
	add.s64 	%rd57, %rd2, %rd56;
	ld.global.nc.f32 	%f26, [%rd57];
	mul.wide.s32 	%rd58, %r144, 4;
	add.s64 	%rd59, %rd2, %rd58;
	ld.global.nc.f32 	%f27, [%rd59];
	add.s64 	%rd60, %rd1, %rd56;
	ld.global.nc.f32 	%f28, [%rd60];
	abs.f32 	%f143, %f26;
	setp.equ.f32 	%p40, %f143, 0f7F800000;
	abs.f32 	%f144, %f27;
	setp.equ.f32 	%p41, %f144, 0f7F800000;
	or.pred  	%p42, %p40, %p41;
	abs.f32 	%f146, %f28;
	setp.equ.f32 	%p43, %f146, 0f7F800000;
	or.pred  	%p44, %p42, %p43;
	@%p44 bra 	$L__BB1_33;
	sub.f32 	%f148, %f26, %f27;
	setp.leu.f32 	%p45, %f148, 0f00000000;
	add.f32 	%f149, %f374, %f28;
	add.f32 	%f150, %f375, %f28;
	selp.f32 	%f374, %f374, %f149, %p45;
	setp.lt.f32 	%p46, %f148, 0f00000000;
	selp.f32 	%f375, %f150, %f375, %p46;
	setp.lt.s32 	%p47, %r27, %r209;
	mov.u32 	%r211, %r27;
	@%p47 bra 	$L__BB1_29;
$L__BB1_31:
	add.f32 	%f33, %f374, %f375;
	setp.leu.f32 	%p48, %f33, 0f00000000;
	@%p48 bra 	$L__BB1_33;
	mul.f32 	%f151, %f374, 0f42C80000;
	div.rn.f32 	%f382, %f151, %f33;
	bra.uni 	$L__BB1_46;
$L__BB1_33:
	shl.b32 	%r28, %r22, 1;
	setp.lt.s32 	%p49, %r21, 2;
	min.s32 	%r147, %r23, %r28;
	setp.le.u32 	%p50, %r147, %r22;
	or.pred  	%p51, %p49, %p50;
	mov.f32 	%f364, 0f42480000;
	mov.f32 	%f382, %f364;
	@%p51 bra 	$L__BB1_46;
	sub.s32 	%r148, %r23, %r28;
	max.s32 	%r212, %r148, 0;
	cvt.rn.f32.u32 	%f154, %r22;
	rcp.rn.f32 	%f35, %f154;
	add.s32 	%r213, %r212, %r22;
	setp.gt.u32 	%p52, %r213, %r209;
	@%p52 bra 	$L__BB1_46;
	mov.f32 	%f376, 0f00000000;
	mov.f32 	%f377, %f376;
$L__BB1_36:
	add.s32 	%r32, %r212, 1;
	mad.lo.s32 	%r149, %r212, %r118, %r1;
	add.s32 	%r150, %r149, %r118;
	mul.wide.u32 	%rd61, %r150, 4;
	add.s64 	%rd62, %rd2, %rd61;
	ld.global.nc.f32 	%f38, [%rd62];
	mul.wide.u32 	%rd63, %r149, 4;
	add.s64 	%rd64, %rd2, %rd63;
	ld.global.nc.f32 	%f39, [%rd64];
	abs.f32 	%f157, %f38;
	setp.equ.f32 	%p53, %f157, 0f7F800000;
	abs.f32 	%f158, %f39;
	setp.equ.f32 	%p54, %f158, 0f7F800000;
	or.pred  	%p55, %p53, %p54;
	mov.f32 	%f382, %f364;
	@%p55 bra 	$L__BB1_46;
	sub.f32 	%f160, %f38, %f39;
	setp.leu.f32 	%p56, %f160, 0f00000000;
	add.f32 	%f161, %f377, %f160;
	sub.f32 	%f162, %f376, %f160;
	selp.f32 	%f377, %f377, %f161, %p56;
	setp.lt.f32 	%p57, %f160, 0f00000000;
	selp.f32 	%f376, %f162, %f376, %p57;
	setp.lt.u32 	%p58, %r32, %r213;
	mov.u32 	%r212, %r32;
	@%p58 bra 	$L__BB1_36;
	mul.f32 	%f380, %f35, %f377;
	mul.f32 	%f379, %f35, %f376;
	add.f32 	%f44, %f380, %f379;
	setp.eq.f32 	%p59, %f44, 0f00000000;
	mov.f32 	%f382, 0f42480000;
	@%p59 bra 	$L__BB1_40;
	mul.f32 	%f164, %f380, 0f42C80000;
	div.rn.f32 	%f382, %f164, %f44;
$L__BB1_40:
	setp.ge.u32 	%p60, %r213, %r209;
	@%p60 bra 	$L__BB1_46;
	mov.f32 	%f165, 0f3F800000;
	sub.f32 	%f47, %f165, %f35;
$L__BB1_42:
	add.s32 	%r34, %r213, 1;
	mad.lo.s32 	%r151, %r213, %r118, %r1;
	add.s32 	%r152, %r151, %r118;
	mul.wide.u32 	%rd65, %r152, 4;
	add.s64 	%rd66, %rd2, %rd65;
	ld.global.nc.f32 	%f50, [%rd66];
	mul.wide.u32 	%rd67, %r151, 4;
	add.s64 	%rd68, %rd2, %rd67;
	ld.global.nc.f32 	%f51, [%rd68];
	abs.f32 	%f167, %f50;
	setp.equ.f32 	%p61, %f167, 0f7F800000;
	abs.f32 	%f168, %f51;
	setp.equ.f32 	%p62, %f168, 0f7F800000;
	or.pred  	%p63, %p61, %p62;
	mov.f32 	%f382, %f364;
	@%p63 bra 	$L__BB1_46;
	sub.f32 	%f171, %f50, %f51;
	max.f32 	%f172, %f171, 0f00000000;
	setp.lt.f32 	%p64, %f171, 0f00000000;
	neg.f32 	%f173, %f171;
	selp.f32 	%f174, %f173, 0f00000000, %p64;
	mul.f32 	%f175, %f35, %f172;
	fma.rn.f32 	%f380, %f47, %f380, %f175;
	mul.f32 	%f176, %f35, %f174;
	fma.rn.f32 	%f379, %f47, %f379, %f176;
	add.f32 	%f54, %f380, %f379;
	setp.eq.f32 	%p65, %f54, 0f00000000;
	mov.f32 	%f382, 0f42480000;
	@%p65 bra 	$L__BB1_45;
	mul.f32 	%f177, %f380, 0f42C80000;
	div.rn.f32 	%f382, %f177, %f54;
$L__BB1_45:
	setp.lt.u32 	%p66, %r34, %r209;
	mov.u32 	%r213, %r34;
	@%p66 bra 	$L__BB1_42;
$L__BB1_46:
	ld.param.f32 	%f363, [uma_many_series_one_param_f32_param_3];
	fma.rn.f32 	%f179, %f382, 0f40000000, 0fC2C80000;
	abs.f32 	%f180, %f179;
	div.rn.f32 	%f181, %f180, 0f41C80000;
	add.f32 	%f58, %f363, %f181;
	sub.s32 	%r153, %r23, %r22;
	mul.f32 	%f182, %f58, 0f3F000000;
	cvt.rzi.f32.f32 	%f183, %f182;
	add.f32 	%f184, %f183, %f183;
	sub.f32 	%f185, %f58, %f184;
	abs.f32 	%f59, %f185;
	cvt.rmi.f32.f32 	%f60, %f58;
	neg.s32 	%r217, %r21;
	add.s32 	%r216, %r22, 1;
	sub.s32 	%r215, 1, %r22;
	mad.lo.s32 	%r214, %r118, %r153, %r1;
	mov.f32 	%f387, 0f00000000;
	mov.f32 	%f386, %f387;
$L__BB1_47:
	mul.wide.s32 	%rd69, %r214, 4;
	add.s64 	%rd70, %rd2, %rd69;
	ld.global.nc.f32 	%f63, [%rd70];
	abs.f32 	%f186, %f63;
	setp.nan.f32 	%p67, %f186, %f186;
	mov.f32 	%f385, 0f3F800000;
	@%p67 bra 	$L__BB1_57;
	setp.eq.f32 	%p68, %f58, 0f00000000;
	add.s32 	%r43, %r216, -1;
	cvt.rn.f32.s32 	%f64, %r43;
	abs.f32 	%f65, %f64;
	setp.lt.f32 	%p69, %f65, 0f00800000;
	mul.f32 	%f188, %f65, 0f4B800000;
	selp.f32 	%f189, %f188, %f65, %p69;
	selp.f32 	%f190, 0fC1C00000, 0f00000000, %p69;
	mov.b32 	%r154, %f189;
	add.s32 	%r155, %r154, -1060439283;
	and.b32  	%r156, %r155, -8388608;
	sub.s32 	%r157, %r154, %r156;
	mov.b32 	%f191, %r157;
	cvt.rn.f32.s32 	%f192, %r156;
	fma.rn.f32 	%f193, %f192, 0f34000000, %f190;
	add.f32 	%f194, %f191, 0fBF800000;
	add.f32 	%f195, %f191, 0f3F800000;
	rcp.approx.ftz.f32 	%f196, %f195;
	add.f32 	%f197, %f194, %f194;
	mul.f32 	%f198, %f197, %f196;
	mul.f32 	%f199, %f198, %f198;
	sub.f32 	%f200, %f194, %f198;
	add.f32 	%f201, %f200, %f200;
	neg.f32 	%f202, %f198;
	fma.rn.f32 	%f203, %f202, %f194, %f201;
	mul.rn.f32 	%f204, %f196, %f203;
	fma.rn.f32 	%f205, %f199, 0f3A2C32E4, 0f3B52E7DB;
	fma.rn.f32 	%f206, %f205, %f199, 0f3C93BB73;
	fma.rn.f32 	%f207, %f206, %f199, 0f3DF6384F;
	mul.rn.f32 	%f208, %f207, %f199;
	fma.rn.f32 	%f209, %f198, 0f3FB8AA3B, %f193;
	sub.f32 	%f210, %f193, %f209;
	fma.rn.f32 	%f211, %f198, 0f3FB8AA3B, %f210;
	fma.rn.f32 	%f212, %f204, 0f3FB8AA3B, %f211;
	fma.rn.f32 	%f213, %f198, 0f32A55E34, %f212;
	mul.f32 	%f214, %f208, 0f40400000;
	fma.rn.f32 	%f215, %f214, %f204, %f213;
	fma.rn.f32 	%f216, %f208, %f198, %f215;
	add.rn.f32 	%f217, %f209, %f216;
	neg.f32 	%f218, %f209;
	add.rn.f32 	%f219, %f217, %f218;
	neg.f32 	%f220, %f219;
	add.rn.f32 	%f221, %f216, %f220;
	mul.rn.f32 	%f222, %f217, %f58;
	neg.f32 	%f223, %f222;
	fma.rn.f32 	%f224, %f217, %f58, %f223;
	fma.rn.f32 	%f225, %f221, %f58, %f224;
	cvt.rni.f32.f32 	%f226, %f222;
	sub.f32 	%f227, %f222, %f226;
	add.f32 	%f228, %f227, %f225;
	fma.rn.f32 	%f229, %f228, 0f391FCB8E, 0f3AAF85ED;
	fma.rn.f32 	%f230, %f229, %f228, 0f3C1D9856;
	fma.rn.f32 	%f231, %f230, %f228, 0f3D6357BB;
	fma.rn.f32 	%f232, %f231, %f228, 0f3E75FDEC;
	fma.rn.f32 	%f233, %f232, %f228, 0f3F317218;
	fma.rn.f32 	%f234, %f233, %f228, 0f3F800000;
	cvt.rzi.s32.f32 	%r158, %f226;
	setp.gt.f32 	%p70, %f226, 0f00000000;
	selp.b32 	%r159, 0, -2097152000, %p70;
	add.s32 	%r160, %r159, 2130706432;
	mov.b32 	%f235, %r160;
	mul.f32 	%f236, %f234, %f235;
	shl.b32 	%r161, %r158, 23;
	sub.s32 	%r162, %r161, %r159;
	mov.b32 	%f237, %r162;
	mul.f32 	%f238, %f236, %f237;
	abs.f32 	%f239, %f222;
	setp.gt.f32 	%p71, %f239, 0f43180000;
	setp.lt.f32 	%p72, %f222, 0f00000000;
	selp.f32 	%f240, 0f00000000, 0f7F800000, %p72;
	selp.f32 	%f66, %f240, %f238, %p71;
	setp.eq.s32 	%p73, %r215, 0;
	or.pred  	%p74, %p73, %p68;
	@%p74 bra 	$L__BB1_56;
	abs.f32 	%f241, %f58;
	setp.num.f32 	%p75, %f241, %f241;
	setp.num.f32 	%p76, %f65, %f65;
	and.pred  	%p77, %p76, %p75;
	@%p77 bra 	$L__BB1_51;
	add.rn.f32 	%f385, %f64, %f58;
	bra.uni 	$L__BB1_56;
$L__BB1_51:
	setp.ne.s32 	%p78, %r216, 1;
	setp.neu.f32 	%p79, %f65, 0f7F800000;
	and.pred  	%p80, %p78, %p79;
	@%p80 bra 	$L__BB1_53;
	setp.lt.f32 	%p87, %f58, 0f00000000;
	setp.neu.f32 	%p88, %f59, 0f3F800000;
	add.f32 	%f245, %f64, %f64;
	mov.b32 	%r163, %f245;
	xor.b32  	%r164, %r163, 2139095040;
	selp.b32 	%r165, %r164, %r163, %p87;
	and.b32  	%r166, %r165, 2147483647;
	selp.b32 	%r167, %r166, %r165, %p88;
	mov.b32 	%f385, %r167;
	bra.uni 	$L__BB1_56;
$L__BB1_53:
	setp.eq.f32 	%p81, %f241, 0f7F800000;
	setp.eq.s32 	%p82, %r215, 2;
	and.pred  	%p83, %p82, %p81;
	@%p83 bra 	$L__BB1_56;
	setp.gt.s32 	%p84, %r43, -1;
	mov.f32 	%f385, %f66;
	@%p84 bra 	$L__BB1_56;
	setp.neu.f32 	%p85, %f58, %f60;
	setp.neu.f32 	%p86, %f59, 0f3F800000;
	neg.f32 	%f243, %f66;
	selp.f32 	%f244, %f66, %f243, %p86;
	selp.f32 	%f385, 0f7FFFFFFF, %f244, %p85;
$L__BB1_56:
	fma.rn.f32 	%f386, %f63, %f385, %f386;
	add.f32 	%f387, %f387, %f385;
$L__BB1_57:
	add.s32 	%r217, %r217, 1;
	setp.ne.s32 	%p89, %r217, 0;
	add.s32 	%r216, %r216, -1;
	add.s32 	%r215, %r215, 1;
	add.s32 	%r214, %r214, %r118;
	@%p89 bra 	$L__BB1_47;
	setp.gt.f32 	%p90, %f387, 0f00000000;
	div.rn.f32 	%f246, %f386, %f387;
	selp.f32 	%f247, %f246, %f6, %p90;
	mul.wide.u32 	%rd71, %r17, 4;
	add.s64 	%rd72, %rd4, %rd71;
	st.global.f32 	[%rd72], %f247;
$L__BB1_59:
	add.s32 	%r209, %r209, 1;
	setp.ne.s32 	%p91, %r209, %r119;
	@%p91 bra 	$L__BB1_15;
	setp.gt.s32 	%p92, %r117, 1;
	@%p92 bra 	$L__BB1_67;
	sub.s32 	%r198, %r119, %r2;
	and.b32  	%r49, %r198, 3;
	setp.eq.s32 	%p107, %r49, 0;
	mov.u32 	%r220, %r2;
	@%p107 bra 	$L__BB1_64;
	mad.lo.s32 	%r219, %r118, %r2, %r1;
	neg.s32 	%r218, %r49;
	add.s32 	%r220, %r2, %r49;
$L__BB1_63:
	.pragma "nounroll";
	mul.wide.u32 	%rd120, %r219, 4;
	add.s64 	%rd121, %rd4, %rd120;
	ld.global.f32 	%f358, [%rd121];
	add.s64 	%rd122, %rd3, %rd120;
	st.global.f32 	[%rd122], %f358;
	add.s32 	%r219, %r219, %r118;
	add.s32 	%r218, %r218, 1;
	setp.ne.s32 	%p108, %r218, 0;
	@%p108 bra 	$L__BB1_63;
$L__BB1_64:
	sub.s32 	%r199, %r2, %r119;
	setp.gt.u32 	%p109, %r199, -4;
	@%p109 bra 	$L__BB1_86;
	sub.s32 	%r225, %r220, %r119;
	mul.lo.s32 	%r200, %r220, %r118;
	add.s32 	%r201, %r200, %r118;
	add.s32 	%r224, %r1, %r201;
	shl.b32 	%r60, %r118, 2;
	add.s32 	%r202, %r220, 2;
	mad.lo.s32 	%r223, %r118, %r202, %r1;
	add.s32 	%r203, %r220, 3;
	mad.lo.s32 	%r222, %r118, %r203, %r1;
	add.s32 	%r221, %r1, %r200;
$L__BB1_66:
	mul.wide.u32 	%rd123, %r221, 4;
	add.s64 	%rd124, %rd4, %rd123;
	ld.global.f32 	%f359, [%rd124];
	add.s64 	%rd125, %rd3, %rd123;
	st.global.f32 	[%rd125], %f359;
	mul.wide.u32 	%rd126, %r224, 4;
	add.s64 	%rd127, %rd4, %rd126;
	ld.global.f32 	%f360, [%rd127];
	add.s64 	%rd128, %rd3, %rd126;
	st.global.f32 	[%rd128], %f360;
	mul.wide.u32 	%rd129, %r223, 4;
	add.s64 	%rd130, %rd4, %rd129;
	ld.global.f32 	%f361, [%rd130];
	add.s64 	%rd131, %rd3, %rd129;
	st.global.f32 	[%rd131], %f361;
	mul.wide.u32 	%rd132, %r222, 4;
	add.s64 	%rd133, %rd4, %rd132;
	ld.global.f32 	%f362, [%rd133];
	add.s64 	%rd134, %rd3, %rd132;
	st.global.f32 	[%rd134], %f362;
	add.s32 	%r225, %r225, 4;
	add.s32 	%r224, %r224, %r60;
	add.s32 	%r223, %r223, %r60;
	add.s32 	%r222, %r222, %r60;
	add.s32 	%r221, %r221, %r60;
	setp.eq.s32 	%p110, %r225, 0;
	@%p110 bra 	$L__BB1_86;
	bra.uni 	$L__BB1_66;
$L__BB1_67:
	add.s32 	%r235, %r14, %r117;
	setp.gt.s32 	%p93, %r235, %r119;
	@%p93 bra 	$L__BB1_86;
	add.s32 	%r75, %r117, -1;
	cvt.rn.f32.u32 	%f77, %r117;
	mul.f32 	%f250, %f77, 0f3F000000;
	add.s32 	%r169, %r117, 1;
	cvt.rn.f32.u32 	%f251, %r169;
	mul.f32 	%f78, %f250, %f251;
	add.s32 	%r170, %r117, -2;
	and.b32  	%r76, %r75, 7;
	setp.lt.u32 	%p94, %r170, 7;
	mov.f32 	%f403, 0f00000000;
	mov.b32 	%r229, 0;
	mov.f32 	%f404, %f403;
	@%p94 bra 	$L__BB1_71;
	and.b32  	%r229, %r75, -8;
	mad.lo.s32 	%r226, %r118, %r14, %r1;
	shl.b32 	%r79, %r118, 3;
	mov.f32 	%f403, 0f00000000;
	mov.b32 	%r227, 0;
	mul.wide.s32 	%rd75, %r118, 4;
$L__BB1_70:
	.pragma "nounroll";
	mul.wide.s32 	%rd73, %r226, 4;
	add.s64 	%rd74, %rd4, %rd73;
	ld.global.f32 	%f253, [%rd74];
	cvt.rn.f32.u32 	%f254, %r227;
	add.f32 	%f255, %f254, 0f3F800000;
	fma.rn.f32 	%f256, %f255, %f253, %f403;
	add.f32 	%f257, %f404, %f253;
	add.s64 	%rd76, %rd74, %rd75;
	ld.global.f32 	%f258, [%rd76];
	add.s32 	%r172, %r227, 1;
	cvt.rn.f32.u32 	%f259, %r172;
	add.f32 	%f260, %f259, 0f3F800000;
	fma.rn.f32 	%f261, %f260, %f258, %f256;
	add.f32 	%f262, %f257, %f258;
	add.s64 	%rd77, %rd76, %rd75;
	ld.global.f32 	%f263, [%rd77];
	add.s32 	%r173, %r227, 2;
	cvt.rn.f32.u32 	%f264, %r173;
	add.f32 	%f265, %f264, 0f3F800000;
	fma.rn.f32 	%f266, %f265, %f263, %f261;
	add.f32 	%f267, %f262, %f263;
	add.s64 	%rd78, %rd77, %rd75;
	ld.global.f32 	%f268, [%rd78];
	add.s32 	%r174, %r227, 3;
	cvt.rn.f32.u32 	%f269, %r174;
	add.f32 	%f270, %f269, 0f3F800000;
	fma.rn.f32 	%f271, %f270, %f268, %f266;
	add.f32 	%f272, %f267, %f268;
	add.s64 	%rd79, %rd78, %rd75;
	ld.global.f32 	%f273, [%rd79];
	add.s32 	%r175, %r227, 4;
	cvt.rn.f32.u32 	%f274, %r175;
	add.f32 	%f275, %f274, 0f3F800000;
	fma.rn.f32 	%f276, %f275, %f273, %f271;
	add.f32 	%f277, %f272, %f273;
	add.s64 	%rd80, %rd79, %rd75;
	ld.global.f32 	%f278, [%rd80];
	add.s32 	%r176, %r227, 5;
	cvt.rn.f32.u32 	%f279, %r176;
	add.f32 	%f280, %f279, 0f3F800000;
	fma.rn.f32 	%f281, %f280, %f278, %f276;
	add.f32 	%f282, %f277, %f278;
	add.s64 	%rd81, %rd80, %rd75;
	ld.global.f32 	%f283, [%rd81];
	add.s32 	%r177, %r227, 6;
	cvt.rn.f32.u32 	%f284, %r177;
	add.f32 	%f285, %f284, 0f3F800000;
	fma.rn.f32 	%f286, %f285, %f283, %f281;
	add.f32 	%f287, %f282, %f283;
	add.s64 	%rd82, %rd81, %rd75;
	ld.global.f32 	%f288, [%rd82];
	add.s32 	%r178, %r227, 7;
	cvt.rn.f32.u32 	%f289, %r178;
	add.f32 	%f290, %f289, 0f3F800000;
	fma.rn.f32 	%f403, %f290, %f288, %f286;
	add.f32 	%f404, %f287, %f288;
	add.s32 	%r226, %r226, %r79;
	add.s32 	%r227, %r227, 8;
	setp.ne.s32 	%p95, %r227, %r229;
	@%p95 bra 	$L__BB1_70;
$L__BB1_71:
	setp.eq.s32 	%p96, %r76, 0;
	@%p96 bra 	$L__BB1_79;
	and.b32  	%r85, %r75, 3;
	setp.lt.u32 	%p97, %r76, 4;
	@%p97 bra 	$L__BB1_74;
	add.s32 	%r179, %r229, %r14;
	mad.lo.s32 	%r180, %r179, %r118, %r1;
	mul.wide.s32 	%rd83, %r180, 4;
	add.s64 	%rd84, %rd4, %rd83;
	ld.global.f32 	%f292, [%rd84];
	cvt.rn.f32.u32 	%f293, %r229;
	add.f32 	%f294, %f293, 0f3F800000;
	fma.rn.f32 	%f295, %f294, %f292, %f403;
	add.f32 	%f296, %f404, %f292;
	add.s32 	%r181, %r229, 1;
	mul.wide.s32 	%rd85, %r118, 4;
	add.s64 	%rd86, %rd84, %rd85;
	ld.global.f32 	%f297, [%rd86];
	cvt.rn.f32.u32 	%f298, %r181;
	add.f32 	%f299, %f298, 0f3F800000;
	fma.rn.f32 	%f300, %f299, %f297, %f295;
	add.f32 	%f301, %f296, %f297;
	add.s32 	%r182, %r229, 2;
	add.s64 	%rd87, %rd86, %rd85;
	ld.global.f32 	%f302, [%rd87];
	cvt.rn.f32.u32 	%f303, %r182;
	add.f32 	%f304, %f303, 0f3F800000;
	fma.rn.f32 	%f305, %f304, %f302, %f300;
	add.f32 	%f306, %f301, %f302;
	add.s32 	%r183, %r229, 3;
	add.s64 	%rd88, %rd87, %rd85;
	ld.global.f32 	%f307, [%rd88];
	cvt.rn.f32.u32 	%f308, %r183;
	add.f32 	%f309, %f308, 0f3F800000;
	fma.rn.f32 	%f403, %f309, %f307, %f305;
	add.f32 	%f404, %f306, %f307;
	add.s32 	%r229, %r229, 4;
$L__BB1_74:
	setp.eq.s32 	%p98, %r85, 0;
	@%p98 bra 	$L__BB1_79;
	setp.eq.s32 	%p99, %r85, 1;
	@%p99 bra 	$L__BB1_77;
	add.s32 	%r184, %r229, %r14;
	mad.lo.s32 	%r185, %r184, %r118, %r1;
	mul.wide.s32 	%rd89, %r185, 4;
	add.s64 	%rd90, %rd4, %rd89;
	ld.global.f32 	%f311, [%rd90];
	cvt.rn.f32.u32 	%f312, %r229;
	add.f32 	%f313, %f312, 0f3F800000;
	fma.rn.f32 	%f314, %f313, %f311, %f403;
	add.f32 	%f315, %f404, %f311;
	add.s32 	%r186, %r229, 1;
	mul.wide.s32 	%rd91, %r118, 4;
	add.s64 	%rd92, %rd90, %rd91;
	ld.global.f32 	%f316, [%rd92];
	cvt.rn.f32.u32 	%f317, %r186;
	add.f32 	%f318, %f317, 0f3F800000;
	fma.rn.f32 	%f403, %f318, %f316, %f314;
	add.f32 	%f404, %f315, %f316;
	add.s32 	%r229, %r229, 2;
$L__BB1_77:
	and.b32  	%r187, %r75, 1;
	setp.eq.b32 	%p100, %r187, 1;
	not.pred 	%p101, %p100;
	@%p101 bra 	$L__BB1_79;
	add.s32 	%r188, %r229, %r14;
	mad.lo.s32 	%r189, %r188, %r118, %r1;
	mul.wide.s32 	%rd93, %r189, 4;
	add.s64 	%rd94, %rd4, %rd93;
	ld.global.f32 	%f319, [%rd94];
	cvt.rn.f32.u32 	%f320, %r229;
	add.f32 	%f321, %f320, 0f3F800000;
	fma.rn.f32 	%f403, %f321, %f319, %f403;
	add.f32 	%f404, %f404, %f319;
$L__BB1_79:
	add.s32 	%r190, %r235, -1;
	mad.lo.s32 	%r191, %r190, %r118, %r1;
	mul.wide.u32 	%rd95, %r191, 4;
	add.s64 	%rd96, %rd4, %rd95;
	ld.global.f32 	%f322, [%rd96];
	fma.rn.f32 	%f323, %f322, %f77, %f403;
	add.f32 	%f324, %f404, %f322;
	div.rn.f32 	%f325, %f323, %f78;
	add.s64 	%rd97, %rd3, %rd95;
	st.global.f32 	[%rd97], %f325;
	sub.f32 	%f407, %f323, %f324;
	mad.lo.s32 	%r192, %r14, %r118, %r1;
	mul.wide.u32 	%rd98, %r192, 4;
	add.s64 	%rd99, %rd4, %rd98;
	ld.global.f32 	%f326, [%rd99];
	sub.f32 	%f408, %f324, %f326;
	setp.ge.s32 	%p102, %r235, %r119;
	@%p102 bra 	$L__BB1_86;
	add.s32 	%r234, %r13, %r117;
	sub.s32 	%r193, %r119, %r234;
	add.s32 	%r194, %r193, 1;
	and.b32  	%r91, %r194, 3;
	setp.eq.s32 	%p103, %r91, 0;
	@%p103 bra 	$L__BB1_83;
	mad.lo.s32 	%r233, %r118, %r13, %r1;
	mad.lo.s32 	%r232, %r118, %r235, %r1;
	neg.s32 	%r231, %r91;
$L__BB1_82:
	.pragma "nounroll";
	mov.u32 	%r235, %r234;
	mul.wide.s32 	%rd100, %r232, 4;
	add.s64 	%rd101, %rd4, %rd100;
	ld.global.f32 	%f327, [%rd101];
	fma.rn.f32 	%f328, %f327, %f77, %f407;
	add.f32 	%f329, %f408, %f327;
	div.rn.f32 	%f330, %f328, %f78;
	add.s64 	%rd102, %rd3, %rd100;
	st.global.f32 	[%rd102], %f330;
	sub.f32 	%f407, %f328, %f329;
	mul.wide.s32 	%rd103, %r233, 4;
	add.s64 	%rd104, %rd4, %rd103;
	ld.global.f32 	%f331, [%rd104];
	sub.f32 	%f408, %f329, %f331;
	add.s32 	%r234, %r235, 1;
	add.s32 	%r233, %r233, %r118;
	add.s32 	%r232, %r232, %r118;
	add.s32 	%r231, %r231, 1;
	setp.ne.s32 	%p104, %r231, 0;
	@%p104 bra 	$L__BB1_82;
$L__BB1_83:
	setp.lt.u32 	%p105, %r193, 3;
	@%p105 bra 	$L__BB1_86;
	sub.s32 	%r238, %r235, %r119;
	sub.s32 	%r196, %r235, %r117;
	mad.lo.s32 	%r197, %r118, %r196, %r118;
	add.s32 	%r237, %r1, %r197;
	shl.b32 	%r106, %r118, 2;
	mad.lo.s32 	%r236, %r235, %r118, %r1;
	mul.wide.s32 	%rd110, %r118, 4;
$L__BB1_85:
	mul.wide.s32 	%rd105, %r236, 4;
	add.s64 	%rd106, %rd4, %rd105;
	ld.global.f32 	%f332, [%rd106];
	fma.rn.f32 	%f333, %f332, %f77, %f407;
	add.f32 	%f334, %f408, %f332;
	div.rn.f32 	%f335, %f333, %f78;
	add.s64 	%rd107, %rd3, %rd105;
	st.global.f32 	[%rd107], %f335;
	sub.f32 	%f336, %f333, %f334;
	mul.wide.s32 	%rd108, %r237, 4;
	add.s64 	%rd109, %rd4, %rd108;
	ld.global.f32 	%f337, [%rd109];
	sub.f32 	%f338, %f334, %f337;
	add.s64 	%rd111, %rd106, %rd110;
	ld.global.f32 	%f339, [%rd111];
	fma.rn.f32 	%f340, %f339, %f77, %f336;
	add.f32 	%f341, %f338, %f339;
	div.rn.f32 	%f342, %f340, %f78;
	add.s64 	%rd112, %rd107, %rd110;
	st.global.f32 	[%rd112], %f342;
	sub.f32 	%f343, %f340, %f341;
	add.s64 	%rd113, %rd109, %rd110;
	ld.global.f32 	%f344, [%rd113];
	sub.f32 	%f345, %f341, %f344;
	add.s64 	%rd114, %rd111, %rd110;
	ld.global.f32 	%f346, [%rd114];
	fma.rn.f32 	%f347, %f346, %f77, %f343;
	add.f32 	%f348, %f345, %f346;
	div.rn.f32 	%f349, %f347, %f78;
	add.s64 	%rd115, %rd112, %rd110;
	st.global.f32 	[%rd115], %f349;
	sub.f32 	%f350, %f347, %f348;
	add.s64 	%rd116, %rd113, %rd110;
	ld.global.f32 	%f351, [%rd116];
	sub.f32 	%f352, %f348, %f351;
	add.s64 	%rd117, %rd114, %rd110;
	ld.global.f32 	%f353, [%rd117];
	fma.rn.f32 	%f354, %f353, %f77, %f350;
	add.f32 	%f355, %f352, %f353;
	div.rn.f32 	%f356, %f354, %f78;
	add.s64 	%rd118, %rd115, %rd110;
	st.global.f32 	[%rd118], %f356;
	sub.f32 	%f407, %f354, %f355;
	add.s64 	%rd119, %rd116, %rd110;
	ld.global.f32 	%f357, [%rd119];
	sub.f32 	%f408, %f355, %f357;
	add.s32 	%r238, %r238, 4;
	add.s32 	%r237, %r237, %r106;
	add.s32 	%r236, %r236, %r106;
	setp.ne.s32 	%p106, %r238, 0;
	@%p106 bra 	$L__BB1_85;
$L__BB1_86:
	ret;

}


// ===== COMPILED SASS (sm_100) =====

	.target	sm_100

	.elftype	@"ET_EXEC"


//--------------------- .note.nv.tkinfo           --------------------------
	.section	.note.nv.tkinfo,"",@"SHT_NOTE"
	.sectionflags	@"SHF_NOTE_NV_TKINFO"
	.tkinfo
        /*0018*/ 	.word	0x00000002
        /*0030*/ 	.string	""
        /*0030*/ 	.string	"ptxas"
        /*0030*/ 	.string	"Cuda compilation tools, release 13.0, V13.0.88"
        /*0030*/ 	.string	"Build cuda_13.0.r13.0/compiler.36424714_0"
        /*0030*/ 	.string	"-arch sm_100 -m 64 "



//--------------------- .note.nv.cuinfo           --------------------------
	.section	.note.nv.cuinfo,"",@"SHT_NOTE"
	.sectionflags	@"SHF_NOTE_NV_CUINFO"
        /*0018*/ 	.short	0x0002
        /*001a*/ 	.short	0x0064
        /*001c*/ 	.short	0x0082
	.zero		2


//--------------------- .nv.info                  --------------------------
	.section	.nv.info,"",@"SHT_CUDA_INFO"
	.align	4


	//----- nvinfo : EIATTR_REGCOUNT
	.align		4
        /*0000*/ 	.byte	0x04, 0x2f
        /*0002*/ 	.short	(.L_1 - .L_0)
	.align		4
.L_0:
        /*0004*/ 	.word	index@(uma_batch_f32)
        /*0008*/ 	.word	0x00000028


	//----- nvinfo : EIATTR_FRAME_SIZE
	.align		4
.L_1:
        /*000c*/ 	.byte	0x04, 0x11
        /*000e*/ 	.short	(.L_3 - .L_2)
	.align		4
.L_2:
        /*0010*/ 	.word	index@($__internal_5_$__cuda_sm3x_div_rn_noftz_f32_slowpath)
        /*0014*/ 	.word	0x00000000


	//----- nvinfo : EIATTR_FRAME_SIZE
	.align		4
.L_3:
        /*0018*/ 	.byte	0x04, 0x11
        /*001a*/ 	.short	(.L_5 - .L_4)
	.align		4
.L_4:
        /*001c*/ 	.word	index@($__internal_4_$__cuda_sm20_sqrt_rn_f32_slowpath)
        /*0020*/ 	.word	0x00000000


	//----- nvinfo : EIATTR_FRAME_SIZE
	.align		4
.L_5:
        /*0024*/ 	.byte	0x04, 0x11
        /*0026*/ 	.short	(.L_7 - .L_6)
	.align		4
.L_6:
        /*0028*/ 	.word	index@($__internal_3_$__cuda_sm20_rcp_rn_f32_slowpath)
        /*002c*/ 	.word	0x00000000


	//----- nvinfo : EIATTR_FRAME_SIZE
	.align		4
.L_7:
        /*0030*/ 	.byte	0x04, 0x11
        /*0032*/ 	.short	(.L_9 - .L_8)
	.align		4
.L_8:
        /*0034*/ 	.word	index@(uma_batch_f32)
        /*0038*/ 	.word	0x00000000


	//----- nvinfo : EIATTR_REGCOUNT
	.align		4
.L_9:
        /*003c*/ 	.byte	0x04, 0x2f
        /*003e*/ 	.short	(.L_11 - .L_10)
	.align		4
.L_10:
        /*0040*/ 	.word	index@(uma_many_series_one_param_f32)
        /*0044*/ 	.word	0x00000028


	//----- nvinfo : EIATTR_FRAME_SIZE
	.align		4
.L_11:
        /*0048*/ 	.byte	0x04, 0x11
        /*004a*/ 	.short	(.L_13 - .L_12)
	.align		4
.L_12:
        /*004c*/ 	.word	index@($__internal_2_$__cuda_sm3x_div_rn_noftz_f32_slowpath)
        /*0050*/ 	.word	0x00000000


	//----- nvinfo : EIATTR_FRAME_SIZE
	.align		4
.L_13:
        /*0054*/ 	.byte	0x04, 0x11
        /*0056*/ 	.short	(.L_15 - .L_14)
	.align		4
.L_14:
        /*0058*/ 	.word	index@($__internal_1_$__cuda_sm20_sqrt_rn_f32_slowpath)
        /*005c*/ 	.word	0x00000000


	//----- nvinfo : EIATTR_FRAME_SIZE
	.align		4
.L_15:
        /*0060*/ 	.byte	0x04, 0x11
        /*0062*/ 	.short	(.L_17 - .L_16)
	.align		4
.L_16:
        /*0064*/ 	.word	index@($__internal_0_$__cuda_sm20_rcp_rn_f32_slowpath)
        /*0068*/ 	.word	0x00000000


	//----- nvinfo : EIATTR_FRAME_SIZE
	.align		4
.L_17:
        /*006c*/ 	.byte	0x04, 0x11
        /*006e*/ 	.short	(.L_19 - .L_18)
	.align		4
.L_18:
        /*0070*/ 	.word	index@(uma_many_series_one_param_f32)
        /*0074*/ 	.word	0x00000000


	//----- nvinfo : EIATTR_MIN_STACK_SIZE
	.align		4
.L_19:
        /*0078*/ 	.byte	0x04, 0x12
        /*007a*/ 	.short	(.L_21 - .L_20)
	.align		4
.L_20:
        /*007c*/ 	.word	index@(uma_many_series_one_param_f32)
        /*0080*/ 	.word	0x00000000


	//----- nvinfo : EIATTR_MIN_STACK_SIZE
	.align		4
.L_21:
        /*0084*/ 	.byte	0x04, 0x12
        /*0086*/ 	.short	(.L_23 - .L_22)
	.align		4
.L_22:
        /*0088*/ 	.word	index@(uma_batch_f32)
        /*008c*/ 	.word	0x00000000
.L_23:


//--------------------- .nv.compat                --------------------------
	.section	.nv.compat,"",@"SHT_CUDA_COMPAT_INFO"
	.align	4
        /*0000*/ 	.byte	0x02, 0x09, 0x00, 0x00, 0x02, 0x02, 0x01, 0x00, 0x02, 0x05, 0x05, 0x00, 0x03, 0x07, 0x01, 0x01
        /*0010*/ 	.byte	0x02, 0x03, 0x00, 0x00, 0x02, 0x06, 0x01, 0x00, 0x04, 0x0b, 0x08, 0x00, 0x01, 0x00, 0x00, 0x00
        /*0020*/ 	.byte	0x00, 0x00, 0x00, 0x00


//--------------------- .nv.info.uma_many_series_one_param_f32 --------------------------
	.section	.nv.info.uma_many_series_one_param_f32,"",@"SHT_CUDA_INFO"
	.sectionflags	@""
	.align	4


	//----- nvinfo : EIATTR_CUDA_API_VERSION
	.align		4
        /*0000*/ 	.byte	0x04, 0x37
        /*0002*/ 	.short	(.L_25 - .L_24)
.L_24:
        /*0004*/ 	.word	0x00000082


	//----- nvinfo : EIATTR_KPARAM_INFO
	.align		4
.L_25:
        /*0008*/ 	.byte	0x04, 0x17
        /*000a*/ 	.short	(.L_27 - .L_26)
.L_26:
        /*000c*/ 	.word	0x00000000
        /*0010*/ 	.short	0x000b
        /*0012*/ 	.short	0x0040
        /*0014*/ 	.byte	0x00, 0xf5, 0x21, 0x00


	//----- nvinfo : EIATTR_KPARAM_INFO
	.align		4
.L_27:
        /*0018*/ 	.byte	0x04, 0x17
        /*001a*/ 	.short	(.L_29 - .L_28)
.L_28:
        /*001c*/ 	.word	0x00000000
        /*0020*/ 	.short	0x000a
        /*0022*/ 	.short	0x0038
        /*0024*/ 	.byte	0x00, 0xf5, 0x21, 0x00


	//----- nvinfo : EIATTR_KPARAM_INFO
	.align		4
.L_29:
        /*0028*/ 	.byte	0x04, 0x17
        /*002a*/ 	.short	(.L_31 - .L_30)
.L_30:
        /*002c*/ 	.word	0x00000000
        /*0030*/ 	.short	0x0009
        /*0032*/ 	.short	0x0030
        /*0034*/ 	.byte	0x00, 0xf5, 0x21, 0x00


	//----- nvinfo : EIATTR_KPARAM_INFO
	.align		4
.L_31:
        /*0038*/ 	.byte	0x04, 0x17
        /*003a*/ 	.short	(.L_33 - .L_32)
.L_32:
        /*003c*/ 	.word	0x00000000
        /*0040*/ 	.short	0x0008
        /*0042*/ 	.short	0x0028
        /*0044*/ 	.byte	0x00, 0xf0, 0x11, 0x00


	//----- nvinfo : EIATTR_KPARAM_INFO
	.align		4
.L_33:
        /*0048*/ 	.byte	0x04, 0x17
        /*004a*/ 	.short	(.L_35 - .L_34)
.L_34:
        /*004c*/ 	.word	0x00000000
        /*0050*/ 	.short	0x0007
        /*0052*/ 	.short	0x0024
        /*0054*/ 	.byte	0x00, 0xf0, 0x11, 0x00


	//----- nvinfo : EIATTR_KPARAM_INFO
	.align		4
.L_35:
        /*0058*/ 	.byte	0x04, 0x17
        /*005a*/ 	.short	(.L_37 - .L_36)
.L_36:
        /*005c*/ 	.word	0x00000000
        /*0060*/ 	.short	0x0006
        /*0062*/ 	.short	0x0020
        /*0064*/ 	.byte	0x00, 0xf0, 0x11, 0x00


	//----- nvinfo : EIATTR_KPARAM_INFO
	.align		4
.L_37:
        /*0068*/ 	.byte	0x04, 0x17
        /*006a*/ 	.short	(.L_39 - .L_38)
.L_38:
        /*006c*/ 	.word	0x00000000
        /*0070*/ 	.short	0x0005
        /*0072*/ 	.short	0x001c
        /*0074*/ 	.byte	0x00, 0xf0, 0x11, 0x00


	//----- nvinfo : EIATTR_KPARAM_INFO
	.align		4
.L_39:
        /*0078*/ 	.byte	0x04, 0x17
        /*007a*/ 	.short	(.L_41 - .L_40)
.L_40:
        /*007c*/ 	.word	0x00000000
        /*0080*/ 	.short	0x0004
        /*0082*/ 	.short	0x0018
        /*0084*/ 	.byte	0x00, 0xf0, 0x11, 0x00


	//----- nvinfo : EIATTR_KPARAM_INFO
	.align		4
.L_41:
        /*0088*/ 	.byte	0x04, 0x17
        /*008a*/ 	.short	(.L_43 - .L_42)
.L_42:
        /*008c*/ 	.word	0x00000000
        /*0090*/ 	.short	0x0003
        /*0092*/ 	.short	0x0014
        /*0094*/ 	.byte	0x00, 0xf0, 0x11, 0x00


	//----- nvinfo : EIATTR_KPARAM_INFO
	.align		4
.L_43:
        /*0098*/ 	.byte	0x04, 0x17
        /*009a*/ 	.short	(.L_45 - .L_44)
.L_44:
        /*009c*/ 	.word	0x00000000
        /*00a0*/ 	.short	0x0002
        /*00a2*/ 	.short	0x0010
        /*00a4*/ 	.byte	0x00, 0xf0, 0x11, 0x00


	//----- nvinfo : EIATTR_KPARAM_INFO
	.align		4
.L_45:
        /*00a8*/ 	.byte	0x04, 0x17
        /*00aa*/ 	.short	(.L_47 - .L_46)
.L_46:
        /*00ac*/ 	.word	0x00000000
        /*00b0*/ 	.short	0x0001
        /*00b2*/ 	.short	0x0008
        /*00b4*/ 	.byte	0x00, 0xf5, 0x21, 0x00


	//----- nvinfo : EIATTR_KPARAM_INFO
	.align		4
.L_47:
        /*00b8*/ 	.byte	0x04, 0x17
        /*00ba*/ 	.short	(.L_49 - .L_48)
.L_48:
        /*00bc*/ 	.word	0x00000000
        /*00c0*/ 	.short	0x0000
        /*00c2*/ 	.short	0x0000
        /*00c4*/ 	.byte	0x00, 0xf5, 0x21, 0x00


	//----- nvinfo : EIATTR_SPARSE_MMA_MASK
	.align		4
.L_49:
        /*00c8*/ 	.byte	0x03, 0x50
        /*00ca*/ 	.short	0x0000


	//----- nvinfo : EIATTR_MAXREG_COUNT
	.align		4
        /*00cc*/ 	.byte	0x03, 0x1b
        /*00ce*/ 	.short	0x00ff


	//----- nvinfo : EIATTR_MERCURY_ISA_VERSION
	.align		4
        /*00d0*/ 	.byte	0x03, 0x5f
        /*00d2*/ 	.short	0x0101


	//----- nvinfo : EIATTR_VRC_CTA_INIT_COUNT
	.align		4
        /*00d4*/ 	.byte	0x02, 0x4a
	.zero		1
	.zero		1


	//----- nvinfo : EIATTR_EXIT_INSTR_OFFSETS
	.align		4
        /*00d8*/ 	.byte	0x04, 0x1c
        /*00da*/ 	.short	(.L_51 - .L_50)


	//   ....[0]....
.L_50:
        /*00dc*/ 	.word	0x00000060


	//   ....[1]....
        /*00e0*/ 	.word	0x000000e0


	//   ....[2]....
        /*00e4*/ 	.word	0x00000770


	//   ....[3]....
        /*00e8*/ 	.word	0x00002340


	//   ....[4]....
        /*00ec*/ 	.word	0x00002570


	//   ....[5]....
        /*00f0*/ 	.word	0x000025b0


	//   ....[6]....
        /*00f4*/ 	.word	0x00003110


	//   ....[7]....
        /*00f8*/ 	.word	0x00003410


	//   ....[8]....
        /*00fc*/ 	.word	0x00003a90


	//----- nvinfo : EIATTR_CRS_STACK_SIZE
	.align		4
.L_51:
        /*0100*/ 	.byte	0x04, 0x1e
        /*0102*/ 	.short	(.L_53 - .L_52)
.L_52:
        /*0104*/ 	.word	0x00000000


	//----- nvinfo : EIATTR_CBANK_PARAM_SIZE
	.align		4
.L_53:
        /*0108*/ 	.byte	0x03, 0x19
        /*010a*/ 	.short	0x0048


	//----- nvinfo : EIATTR_PARAM_CBANK
	.align		4
        /*010c*/ 	.byte	0x04, 0x0a
        /*010e*/ 	.short	(.L_55 - .L_54)
	.align		4
.L_54:
        /*0110*/ 	.word	index@(.nv.constant0.uma_many_series_one_param_f32)
        /*0114*/ 	.short	0x0380
        /*0116*/ 	.short	0x0048


	//----- nvinfo : EIATTR_SW_WAR
	.align		4
.L_55:
        /*0118*/ 	.byte	0x04, 0x36
        /*011a*/ 	.short	(.L_57 - .L_56)
.L_56:
        /*011c*/ 	.word	0x00000008
.L_57:


//--------------------- .nv.info.uma_batch_f32    --------------------------
	.section	.nv.info.uma_batch_f32,"",@"SHT_CUDA_INFO"
	.sectionflags	@""
	.align	4


	//----- nvinfo : EIATTR_CUDA_API_VERSION
	.align		4
        /*0000*/ 	.byte	0x04, 0x37
        /*0002*/ 	.short	(.L_59 - .L_58)
.L_58:
        /*0004*/ 	.word	0x00000082


	//----- nvinfo : EIATTR_KPARAM_INFO
	.align		4
.L_59:
        /*0008*/ 	.byte	0x04, 0x17
        /*000a*/ 	.short	(.L_61 - .L_60)
.L_60:
        /*000c*/ 	.word	0x00000000
        /*0010*/ 	.short	0x000b
        /*0012*/ 	.short	0x0050
        /*0014*/ 	.byte	0x00, 0xf5, 0x21, 0x00


	//----- nvinfo : EIATTR_KPARAM_INFO
	.align		4
.L_61:
        /*0018*/ 	.byte	0x04, 0x17
        /*001a*/ 	.short	(.L_63 - .L_62)
.L_62:
        /*001c*/ 	.word	0x00000000
        /*0020*/ 	.short	0x000a
        /*0022*/ 	.short	0x0048
        /*0024*/ 	.byte	0x00, 0xf5, 0x21, 0x00


	//----- nvinfo : EIATTR_KPARAM_INFO
	.align		4
.L_63:
        /*0028*/ 	.byte	0x04, 0x17
        /*002a*/ 	.short	(.L_65 - .L_64)
.L_64:
        /*002c*/ 	.word	0x00000000
        /*0030*/ 	.short	0x0009
        /*0032*/ 	.short	0x0040
        /*0034*/ 	.byte	0x00, 0xf0, 0x11, 0x00


	//----- nvinfo : EIATTR_KPARAM_INFO
	.align		4
.L_65:
        /*0038*/ 	.byte	0x04, 0x17
        /*003a*/ 	.short	(.L_67 - .L_66)
.L_66:
        /*003c*/ 	.word	0x00000000
        /*0040*/ 	.short	0x0008
        /*0042*/ 	.short	0x003c
        /*0044*/ 	.byte	0x00, 0xf0, 0x11, 0x00


	//----- nvinfo : EIATTR_KPARAM_INFO
	.align		4
.L_67:
        /*0048*/ 	.byte	0x04, 0x17
        /*004a*/ 	.short	(.L_69 - .L_68)
.L_68:
        /*004c*/ 	.word	0x00000000
        /*0050*/ 	.short	0x0007
        /*0052*/ 	.short	0x0038
        /*0054*/ 	.byte	0x00, 0xf0, 0x11, 0x00


	//----- nvinfo : EIATTR_KPARAM_INFO
	.align		4
.L_69:
        /*0058*/ 	.byte	0x04, 0x17
        /*005a*/ 	.short	(.L_71 - .L_70)
.L_70:
        /*005c*/ 	.word	0x00000000
        /*0060*/ 	.short	0x0006
        /*0062*/ 	.short	0x0030
        /*0064*/ 	.byte	0x00, 0xf5, 0x21, 0x00


	//----- nvinfo : EIATTR_KPARAM_INFO
	.align		4
.L_71:
        /*0068*/ 	.byte	0x04, 0x17
        /*006a*/ 	.short	(.L_73 - .L_72)
.L_72:
        /*006c*/ 	.word	0x00000000
        /*0070*/ 	.short	0x0005
        /*0072*/ 	.short	0x0028
        /*0074*/ 	.byte	0x00, 0xf5, 0x21, 0x00


	//----- nvinfo : EIATTR_KPARAM_INFO
	.align		4
.L_73:
        /*0078*/ 	.byte	0x04, 0x17
        /*007a*/ 	.short	(.L_75 - .L_74)
.L_74:
        /*007c*/ 	.word	0x00000000
        /*0080*/ 	.short	0x0004
        /*0082*/ 	.short	0x0020
        /*0084*/ 	.byte	0x00, 0xf5, 0x21, 0x00


	//----- nvinfo : EIATTR_KPARAM_INFO
	.align		4
.L_75:
        /*0088*/ 	.byte	0x04, 0x17
        /*008a*/ 	.short	(.L_77 - .L_76)
.L_76:
        /*008c*/ 	.word	0x00000000
        /*0090*/ 	.short	0x0003
        /*0092*/ 	.short	0x0018
        /*0094*/ 	.byte	0x00, 0xf5, 0x21, 0x00


	//----- nvinfo : EIATTR_KPARAM_INFO
	.align		4
.L_77:
        /*0098*/ 	.byte	0x04, 0x17
        /*009a*/ 	.short	(.L_79 - .L_78)
.L_78:
        /*009c*/ 	.word	0x00000000
        /*00a0*/ 	.short	0x0002
        /*00a2*/ 	.short	0x0010
        /*00a4*/ 	.byte	0x00, 0xf0, 0x11, 0x00


	//----- nvinfo : EIATTR_KPARAM_INFO
	.align		4
.L_79:
        /*00a8*/ 	.byte	0x04, 0x17
        /*00aa*/ 	.short	(.L_81 - .L_80)
.L_80:
        /*00ac*/ 	.word	0x00000000
        /*00b0*/ 	.short	0x0001
        /*00b2*/ 	.short	0x0008
        /*00b4*/ 	.byte	0x00, 0xf5, 0x21, 0x00


	//----- nvinfo : EIATTR_KPARAM_INFO
	.align		4
.L_81:
        /*00b8*/ 	.byte	0x04, 0x17
        /*00ba*/ 	.short	(.L_83 - .L_82)
.L_82:
        /*00bc*/ 	.word	0x00000000
        /*00c0*/ 	.short	0x0000
        /*00c2*/ 	.short	0x0000
        /*00c4*/ 	.byte	0x00, 0xf5, 0x21, 0x00


	//----- nvinfo : EIATTR_SPARSE_MMA_MASK
	.align		4
.L_83:
        /*00c8*/ 	.byte	0x03, 0x50
        /*00ca*/ 	.short	0x0000


	//----- nvinfo : EIATTR_MAXREG_COUNT
	.align		4
        /*00cc*/ 	.byte	0x03, 0x1b
        /*00ce*/ 	.short	0x00ff


	//----- nvinfo : EIATTR_MERCURY_ISA_VERSION
	.align		4
        /*00d0*/ 	.byte	0x03, 0x5f
        /*00d2*/ 	.short	0x0101


	//----- nvinfo : EIATTR_VRC_CTA_INIT_COUNT
	.align		4
        /*00d4*/ 	.byte	0x02, 0x4a
	.zero		1
	.zero		1


	//----- nvinfo : EIATTR_EXIT_INSTR_OFFSETS
	.align		4
        /*00d8*/ 	.byte	0x04, 0x1c
        /*00da*/ 	.short	(.L_85 - .L_84)


	//   ....[0]....
.L_84:
        /*00dc*/ 	.word	0x00000060


	//   ....[1]....
        /*00e0*/ 	.word	0x00000110


	//   ....[2]....
        /*00e4*/ 	.word	0x000007d0


	//   ....[3]....
        /*00e8*/ 	.word	0x00002200


	//   ....[4]....
        /*00ec*/ 	.word	0x000025c0


	//   ....[5]....
        /*00f0*/ 	.word	0x00002800


	//   ....[6]....
        /*00f4*/ 	.word	0x000029d0


	//   ....[7]....
        /*00f8*/ 	.word	0x00002b40


	//   ....[8]....
        /*00fc*/ 	.word	0x00002b80


	//   ....[9]....
        /*0100*/ 	.word	0x00003b60


	//   ....[10]....
        /*0104*/ 	.word	0x00003e60


	//   ....[11]....
        /*0108*/ 	.word	0x00004530


	//----- nvinfo : EIATTR_CRS_STACK_SIZE
	.align		4
.L_85:
        /*010c*/ 	.byte	0x04, 0x1e
        /*010e*/ 	.short	(.L_87 - .L_86)
.L_86:
        /*0110*/ 	.word	0x00000000


	//----- nvinfo : EIATTR_CBANK_PARAM_SIZE
	.align		4
.L_87:
        /*0114*/ 	.byte	0x03, 0x19
        /*0116*/ 	.short	0x0058


	//----- nvinfo : EIATTR_PARAM_CBANK
	.align		4
        /*0118*/ 	.byte	0x04, 0x0a
        /*011a*/ 	.short	(.L_89 - .L_88)
	.align		4
.L_88:
        /*011c*/ 	.word	index@(.nv.constant0.uma_batch_f32)
        /*0120*/ 	.short	0x0380
        /*0122*/ 	.short	0x0058


	//----- nvinfo : EIATTR_SW_WAR
	.align		4
.L_89:
        /*0124*/ 	.byte	0x04, 0x36
        /*0126*/ 	.short	(.L_91 - .L_90)
.L_90:
        /*0128*/ 	.word	0x00000008
.L_91:


//--------------------- .nv.callgraph             --------------------------
	.section	.nv.callgraph,"",@"SHT_CUDA_CALLGRAPH"
	.align	4
	.sectionentsize	8
	.align		4
        /*0000*/ 	.word	0x00000000
	.align		4
        /*0004*/ 	.word	0xffffffff
	.align		4
        /*0008*/ 	.word	0x00000000
	.align		4
        /*000c*/ 	.word	0xfffffffe
	.align		4
        /*0010*/ 	.word	0x00000000
	.align		4
        /*0014*/ 	.word	0xfffffffd
	.align		4
        /*0018*/ 	.word	0x00000000
	.align		4
        /*001c*/ 	.word	0xfffffffc


//--------------------- .text.uma_many_series_one_param_f32 --------------------------
	.section	.text.uma_many_series_one_param_f32,"ax",@progbits
	.align	128
        .global         uma_many_series_one_param_f32
        .type           uma_many_series_one_param_f32,@function
        .size           uma_many_series_one_param_f32,(.L_x_123 - uma_many_series_one_param_f32)
        .other          uma_many_series_one_param_f32,@"STO_CUDA_ENTRY STV_DEFAULT"
uma_many_series_one_param_f32:
.text.uma_many_series_one_param_f32:
[----:B------:R-:W-:Y:S01]  /*0000*/  LDC R1, c[0x0][0x37c] ;  /* 0x0000df00ff017b82 */ /* 0x000fe20000000800 */
[----:B------:R-:W0:Y:S07]  /*0010*/  S2R R21, SR_CTAID.X ;  /* 0x0000000000157919 */ /* 0x000e2e0000002500 */
[----:B------:R-:W0:Y:S01]  /*0020*/  LDC R0, c[0x0][0x3a4] ;  /* 0x0000e900ff007b82 */ /* 0x000e220000000800 */
[----:B------:R-:W1:Y:S01]  /*0030*/  S2R R2, SR_TID.X ;  /* 0x0000000000027919 */ /* 0x000e620000002100 */
[----:B0-----:R-:W-:-:S04]  /*0040*/  ISETP.GE.AND P0, PT, R21, R0, PT ;  /* 0x000000001500720c */ /* 0x001fc80003f06270 */
[----:B-1----:R-:W-:-:S13]  /*0050*/  ISETP.NE.OR P0, PT, R2, RZ, P0 ;  /* 0x000000ff0200720c */ /* 0x002fda0000705670 */
[----:B------:R-:W-:Y:S05]  /*0060*/  @P0 EXIT ;  /* 0x000000000000094d */ /* 0x000fea0003800000 */
[----:B------:R-:W0:Y:S01]  /*0070*/  LDC.64 R4, c[0x0][0x3b0] ;  /* 0x0000ec00ff047b82 */ /* 0x000e220000000a00 */
[----:B------:R-:W1:Y:S07]  /*0080*/  LDCU.64 UR8, c[0x0][0x358] ;  /* 0x00006b00ff0877ac */ /* 0x000e6e0008000a00 */
[----:B------:R-:W2:Y:S01]  /*0090*/  LDC R3, c[0x0][0x3a8] ;  /* 0x0000ea00ff037b82 */ /* 0x000ea20000000800 */
[----:B0-----:R-:W-:-:S06]  /*00a0*/  IMAD.WIDE.U32 R4, R21, 0x4, R4 ;  /* 0x0000000415047825 */ /* 0x001fcc00078e0004 */
[----:B-1----:R-:W3:Y:S02]  /*00b0*/  LDG.E.CONSTANT R4, desc[UR8][R4.64] ;  /* 0x0000000804047981 */ /* 0x002ee4000c1e9900 */
[----:B---3--:R-:W-:-:S04]  /*00c0*/  VIMNMX R20, PT, PT, RZ, R4, !PT ;  /* 0x00000004ff147248 */ /* 0x008fc80007fe0100 */
[----:B--2---:R-:W-:-:S13]  /*00d0*/  ISETP.GE.AND P0, PT, R20, R3, PT ;  /* 0x000000031400720c */ /* 0x004fda0003f06270 */
[----:B------:R-:W-:Y:S05]  /*00e0*/  @P0 EXIT ;  /* 0x000000000000094d */ /* 0x000fea0003800000 */
[C---:B------:R-:W-:Y:S02]  /*00f0*/  IADD3 R4, PT, PT, R3.reuse, -0x1, RZ ;  /* 0xffffffff03047810 */ /* 0x040fe40007ffe0ff */
[----:B------:R-:W-:Y:S02]  /*0100*/  LOP3.LUT R2, R3, 0x7, RZ, 0xc0, !PT ;  /* 0x0000000703027812 */ /* 0x000fe400078ec0ff */
[----:B------:R-:W-:Y:S01]  /*0110*/  ISETP.GE.U32.AND P0, PT, R4, 0x7, PT ;  /* 0x000000070400780c */ /* 0x000fe20003f06070 */
[----:B------:R-:W-:Y:S01]  /*0120*/  HFMA2 R4, -RZ, RZ, 0, 0 ;  /* 0x00000000ff047431 */ /* 0x000fe200000001ff */
[----:B------:R-:W-:-:S11]  /*0130*/  ISETP.NE.AND P1, PT, R2, RZ, PT ;  /* 0x000000ff0200720c */ /* 0x000fd60003f25270 */
[----:B------:R-:W-:Y:S05]  /*0140*/  @!P0 BRA `(.L_x_0) ;  /* 0x0000000000a48947 */ /* 0x000fea0003800000 */
[----:B------:R-:W0:Y:S01]  /*0150*/  LDC.64 R6, c[0x0][0x3b8] ;  /* 0x0000ee00ff067b82 */ /* 0x000e220000000a00 */
[----:B------:R-:W-:Y:S02]  /*0160*/  LOP3.LUT R4, R3, 0xfffffff8, RZ, 0xc0, !PT ;  /* 0xfffffff803047812 */ /* 0x000fe400078ec0ff */
[----:B------:R-:W-:-:S05]  /*0170*/  MOV R5, RZ ;  /* 0x000000ff00057202 */ /* 0x000fca0000000f00 */
[----:B------:R-:W1:Y:S02]  /*0180*/  LDC.64 R8, c[0x0][0x3c0] ;  /* 0x0000f000ff087b82 */ /* 0x000e640000000a00 */
.L_x_1:
[C---:B---3--:R-:W-:Y:S01]  /*0190*/  IMAD R17, R5.reuse, R0, R21 ;  /* 0x0000000005117224 */ /* 0x048fe200078e0215 */
[----:B------:R-:W-:Y:S02]  /*01a0*/  MOV R37, 0x7fc00000 ;  /* 0x7fc0000000257802 */ /* 0x000fe40000000f00 */
[----:B------:R-:W-:Y:S01]  /*01b0*/  IADD3 R5, PT, PT, R5, 0x8, RZ ;  /* 0x0000000805057810 */ /* 0x000fe20007ffe0ff */
[----:B0-----:R-:W-:-:S03]  /*01c0*/  IMAD.WIDE R18, R17, 0x4, R6 ;  /* 0x0000000411127825 */ /* 0x001fc600078e0206 */
[----:B------:R-:W-:Y:S01]  /*01d0*/  ISETP.NE.AND P0, PT, R5, R4, PT ;  /* 0x000000040500720c */ /* 0x000fe20003f05270 */
[----:B-1----:R-:W-:Y:S01]  /*01e0*/  IMAD.WIDE R16, R17, 0x4, R8 ;  /* 0x0000000411107825 */ /* 0x002fe200078e0208 */
[----:B------:R0:W-:Y:S03]  /*01f0*/  STG.E desc[UR8][R18.64], R37 ;  /* 0x0000002512007986 */ /* 0x0001e6000c101908 */
[C---:B------:R-:W-:Y:S01]  /*0200*/  IMAD.WIDE R28, R0.reuse, 0x4, R18 ;  /* 0x00000004001c7825 */ /* 0x040fe200078e0212 */
[----:B------:R1:W-:Y:S03]  /*0210*/  STG.E desc[UR8][R16.64], R37 ;  /* 0x0000002510007986 */ /* 0x0003e6000c101908 */
[C---:B------:R-:W-:Y:S01]  /*0220*/  IMAD.WIDE R30, R0.reuse, 0x4, R16 ;  /* 0x00000004001e7825 */ /* 0x040fe200078e0210 */
[----:B------:R-:W-:Y:S03]  /*0230*/  STG.E desc[UR8][R28.64], R37 ;  /* 0x000000251c007986 */ /* 0x000fe6000c101908 */
[C---:B------:R-:W-:Y:S01]  /*0240*/  IMAD.WIDE R14, R0.reuse, 0x4, R28 ;  /* 0x00000004000e7825 */ /* 0x040fe200078e021c */
[----:B------:R-:W-:Y:S03]  /*0250*/  STG.E desc[UR8][R30.64], R37 ;  /* 0x000000251e007986 */ /* 0x000fe6000c101908 */
[C---:B------:R-:W-:Y:S01]  /*0260*/  IMAD.WIDE R26, R0.reuse, 0x4, R30 ;  /* 0x00000004001a7825 */ /* 0x040fe200078e021e */
[----:B------:R-:W-:Y:S03]  /*0270*/  STG.E desc[UR8][R14.64], R37 ;  /* 0x000000250e007986 */ /* 0x000fe6000c101908 */
[C---:B------:R-:W-:Y:S01]  /*0280*/  IMAD.WIDE R24, R0.reuse, 0x4, R14 ;  /* 0x0000000400187825 */ /* 0x040fe200078e020e */
[----:B------:R-:W-:Y:S03]  /*0290*/  STG.E desc[UR8][R26.64], R37 ;  /* 0x000000251a007986 */ /* 0x000fe6000c101908 */
[C---:B------:R-:W-:Y:S01]  /*02a0*/  IMAD.WIDE R10, R0.reuse, 0x4, R26 ;  /* 0x00000004000a7825 */ /* 0x040fe200078e021a */
[----:B------:R2:W-:Y:S03]  /*02b0*/  STG.E desc[UR8][R24.64], R37 ;  /* 0x0000002518007986 */ /* 0x0005e6000c101908 */
[C---:B------:R-:W-:Y:S01]  /*02c0*/  IMAD.WIDE R12, R0.reuse, 0x4, R24 ;  /* 0x00000004000c7825 */ /* 0x040fe200078e0218 */
[----:B------:R3:W-:Y:S03]  /*02d0*/  STG.E desc[UR8][R10.64], R37 ;  /* 0x000000250a007986 */ /* 0x0007e6000c101908 */
[C---:B------:R-:W-:Y:S01]  /*02e0*/  IMAD.WIDE R22, R0.reuse, 0x4, R10 ;  /* 0x0000000400167825 */ /* 0x040fe200078e020a */
[----:B------:R3:W-:Y:S03]  /*02f0*/  STG.E desc[UR8][R12.64], R37 ;  /* 0x000000250c007986 */ /* 0x0007e6000c101908 */
[C---:B0-----:R-:W-:Y:S01]  /*0300*/  IMAD.WIDE R18, R0.reuse, 0x4, R12 ;  /* 0x0000000400127825 */ /* 0x041fe200078e020c */
[----:B------:R3:W-:Y:S03]  /*0310*/  STG.E desc[UR8][R22.64], R37 ;  /* 0x0000002516007986 */ /* 0x0007e6000c101908 */
[C---:B-1----:R-:W-:Y:S01]  /*0320*/  IMAD.WIDE R16, R0.reuse, 0x4, R22 ;  /* 0x0000000400107825 */ /* 0x042fe200078e0216 */
[----:B------:R3:W-:Y:S03]  /*0330*/  STG.E desc[UR8][R18.64], R37 ;  /* 0x0000002512007986 */ /* 0x0007e6000c101908 */
[C---:B------:R-:W-:Y:S01]  /*0340*/  IMAD.WIDE R32, R0.reuse, 0x4, R18 ;  /* 0x0000000400207825 */ /* 0x040fe200078e0212 */
[----:B------:R3:W-:Y:S03]  /*0350*/  STG.E desc[UR8][R16.64], R37 ;  /* 0x0000002510007986 */ /* 0x0007e6000c101908 */
[C---:B------:R-:W-:Y:S01]  /*0360*/  IMAD.WIDE R34, R0.reuse, 0x4, R16 ;  /* 0x0000000400227825 */ /* 0x040fe200078e0210 */
[----:B------:R3:W-:Y:S03]  /*0370*/  STG.E desc[UR8][R32.64], R37 ;  /* 0x0000002520007986 */ /* 0x0007e6000c101908 */
[C---:B--2---:R-:W-:Y:S01]  /*0380*/  IMAD.WIDE R24, R0.reuse, 0x4, R32 ;  /* 0x0000000400187825 */ /* 0x044fe200078e0220 */
[----:B------:R3:W-:Y:S03]  /*0390*/  STG.E desc[UR8][R34.64], R37 ;  /* 0x0000002522007986 */ /* 0x0007e6000c101908 */
[----:B------:R-:W-:Y:S01]  /*03a0*/  IMAD.WIDE R14, R0, 0x4, R34 ;  /* 0x00000004000e7825 */ /* 0x000fe200078e0222 */
[----:B------:R3:W-:Y:S04]  /*03b0*/  STG.E desc[UR8][R24.64], R37 ;  /* 0x0000002518007986 */ /* 0x0007e8000c101908 */
[----:B------:R3:W-:Y:S01]  /*03c0*/  STG.E desc[UR8][R14.64], R37 ;  /* 0x000000250e007986 */ /* 0x0007e2000c101908 */
[----:B------:R-:W-:Y:S05]  /*03d0*/  @P0 BRA `(.L_x_1) ;  /* 0xfffffffc006c0947 */ /* 0x000fea000383ffff */
.L_x_0:
[----:B------:R-:W-:Y:S05]  /*03e0*/  @!P1 BRA `(.L_x_2) ;  /* 0x0000000000d09947 */ /* 0x000fea0003800000 */
[----:B------:R-:W-:Y:S02]  /*03f0*/  ISETP.GE.U32.AND P0, PT, R2, 0x4, PT ;  /* 0x000000040200780c */ /* 0x000fe40003f06070 */
[----:B---3--:R-:W-:-:S04]  /*0400*/  LOP3.LUT R24, R3, 0x3, RZ, 0xc0, !PT ;  /* 0x0000000303187812 */ /* 0x008fc800078ec0ff */
[----:B------:R-:W-:-:S07]  /*0410*/  ISETP.NE.AND P1, PT, R24, RZ, PT ;  /* 0x000000ff1800720c */ /* 0x000fce0003f25270 */
[----:B------:R-:W-:Y:S06]  /*0420*/  @!P0 BRA `(.L_x_3) ;  /* 0x0000000000548947 */ /* 0x000fec0003800000 */
[----:B------:R-:W0:Y:S01]  /*0430*/  LDC.64 R6, c[0x0][0x3b8] ;  /* 0x0000ee00ff067b82 */ /* 0x000e220000000a00 */
[C---:B------:R-:W-:Y:S01]  /*0440*/  IMAD R5, R4.reuse, R0, R21 ;  /* 0x0000000004057224 */ /* 0x040fe200078e0215 */
[----:B------:R-:W-:-:S06]  /*0450*/  IADD3 R4, PT, PT, R4, 0x4, RZ ;  /* 0x0000000404047810 */ /* 0x000fcc0007ffe0ff */
[----:B------:R-:W1:Y:S01]  /*0460*/  LDC.64 R8, c[0x0][0x3c0] ;  /* 0x0000f000ff087b82 */ /* 0x000e620000000a00 */
[----:B0-----:R-:W-:-:S04]  /*0470*/  IMAD.WIDE R6, R5, 0x4, R6 ;  /* 0x0000000405067825 */ /* 0x001fc800078e0206 */
[----:B------:R-:W-:-:S04]  /*0480*/  IMAD.WIDE R10, R0, 0x4, R6 ;  /* 0x00000004000a7825 */ /* 0x000fc800078e0206 */
[----:B-1----:R-:W-:-:S04]  /*0490*/  IMAD.WIDE R8, R5, 0x4, R8 ;  /* 0x0000000405087825 */ /* 0x002fc800078e0208 */
[----:B------:R-:W-:Y:S02]  /*04a0*/  IMAD.MOV.U32 R5, RZ, RZ, 0x7fc00000 ;  /* 0x7fc00000ff057424 */ /* 0x000fe400078e00ff */
[----:B------:R-:W-:-:S03]  /*04b0*/  IMAD.WIDE R12, R0, 0x4, R8 ;  /* 0x00000004000c7825 */ /* 0x000fc600078e0208 */
[----:B------:R0:W-:Y:S01]  /*04c0*/  STG.E desc[UR8][R6.64], R5 ;  /* 0x0000000506007986 */ /* 0x0001e2000c101908 */
[----:B------:R-:W-:-:S03]  /*04d0*/  IMAD.WIDE R14, R0, 0x4, R10 ;  /* 0x00000004000e7825 */ /* 0x000fc600078e020a */
[----:B------:R0:W-:Y:S01]  /*04e0*/  STG.E desc[UR8][R8.64], R5 ;  /* 0x0000000508007986 */ /* 0x0001e2000c101908 */
[----:B------:R-:W-:-:S03]  /*04f0*/  IMAD.WIDE R16, R0, 0x4, R12 ;  /* 0x0000000400107825 */ /* 0x000fc600078e020c */
[----:B------:R0:W-:Y:S01]  /*0500*/  STG.E desc[UR8][R10.64], R5 ;  /* 0x000000050a007986 */ /* 0x0001e2000c101908 */
[----:B------:R-:W-:-:S03]  /*0510*/  IMAD.WIDE R18, R0, 0x4, R14 ;  /* 0x0000000400127825 */ /* 0x000fc600078e020e */
[----:B------:R0:W-:Y:S01]  /*0520*/  STG.E desc[UR8][R12.64], R5 ;  /* 0x000000050c007986 */ /* 0x0001e2000c101908 */
[----:B------:R-:W-:-:S03]  /*0530*/  IMAD.WIDE R22, R0, 0x4, R16 ;  /* 0x0000000400167825 */ /* 0x000fc600078e0210 */
[----:B------:R0:W-:Y:S04]  /*0540*/  STG.E desc[UR8][R14.64], R5 ;  /* 0x000000050e007986 */ /* 0x0001e8000c101908 */
[----:B------:R0:W-:Y:S04]  /*0550*/  STG.E desc[UR8][R16.64], R5 ;  /* 0x0000000510007986 */ /* 0x0001e8000c101908 */
[----:B------:R0:W-:Y:S04]  /*0560*/  STG.E desc[UR8][R18.64], R5 ;  /* 0x0000000512007986 */ /* 0x0001e8000c101908 */
[----:B------:R0:W-:Y:S02]  /*0570*/  STG.E desc[UR8][R22.64], R5 ;  /* 0x0000000516007986 */ /* 0x0001e4000c101908 */
.L_x_3:
[----:B------:R-:W-:Y:S05]  /*0580*/  @!P1 BRA `(.L_x_2) ;  /* 0x0000000000689947 */ /* 0x000fea0003800000 */
[----:B------:R-:W-:Y:S02]  /*0590*/  ISETP.NE.AND P0, PT, R24, 0x1, PT ;  /* 0x000000011800780c */ /* 0x000fe40003f05270 */
[----:B------:R-:W-:-:S04]  /*05a0*/  LOP3.LUT R3, R3, 0x1, RZ, 0xc0, !PT ;  /* 0x0000000103037812 */ /* 0x000fc800078ec0ff */
[----:B------:R-:W-:-:S07]  /*05b0*/  ISETP.NE.U32.AND P1, PT, R3, 0x1, PT ;  /* 0x000000010300780c */ /* 0x000fce0003f25070 */
[----:B------:R-:W-:Y:S06]  /*05c0*/  @!P0 BRA `(.L_x_4) ;  /* 0x0000000000348947 */ /* 0x000fec0003800000 */
[----:B------:R-:W1:Y:S01]  /*05d0*/  LDC.64 R2, c[0x0][0x3b8] ;  /* 0x0000ee00ff027b82 */ /* 0x000e620000000a00 */
[C---:B0-----:R-:W-:Y:S01]  /*05e0*/  IMAD R5, R4.reuse, R0, R21 ;  /* 0x0000000004057224 */ /* 0x041fe200078e0215 */
[----:B------:R-:W-:-:S06]  /*05f0*/  IADD3 R4, PT, PT, R4, 0x2, RZ ;  /* 0x0000000204047810 */ /* 0x000fcc0007ffe0ff */
[----:B------:R-:W0:Y:S01]  /*0600*/  LDC.64 R6, c[0x0][0x3c0] ;  /* 0x0000f000ff067b82 */ /* 0x000e220000000a00 */
[----:B-1----:R-:W-:-:S04]  /*0610*/  IMAD.WIDE R2, R5, 0x4, R2 ;  /* 0x0000000405027825 */ /* 0x002fc800078e0202 */
[----:B------:R-:W-:-:S04]  /*0620*/  IMAD.WIDE R8, R0, 0x4, R2 ;  /* 0x0000000400087825 */ /* 0x000fc800078e0202 */
[----:B0-----:R-:W-:Y:S01]  /*0630*/  IMAD.WIDE R6, R5, 0x4, R6 ;  /* 0x0000000405067825 */ /* 0x001fe200078e0206 */
[----:B------:R-:W-:-:S03]  /*0640*/  MOV R5, 0x7fc00000 ;  /* 0x7fc0000000057802 */ /* 0x000fc60000000f00 */
[----:B------:R-:W-:Y:S02]  /*0650*/  IMAD.WIDE R10, R0, 0x4, R6 ;  /* 0x00000004000a7825 */ /* 0x000fe400078e0206 */
[----:B------:R1:W-:Y:S04]  /*0660*/  STG.E desc[UR8][R2.64], R5 ;  /* 0x0000000502007986 */ /* 0x0003e8000c101908 */
[----:B------:R1:W-:Y:S04]  /*0670*/  STG.E desc[UR8][R6.64], R5 ;  /* 0x0000000506007986 */ /* 0x0003e8000c101908 */
[----:B------:R1:W-:Y:S04]  /*0680*/  STG.E desc[UR8][R8.64], R5 ;  /* 0x0000000508007986 */ /* 0x0003e8000c101908 */
[----:B------:R1:W-:Y:S02]  /*0690*/  STG.E desc[UR8][R10.64], R5 ;  /* 0x000000050a007986 */ /* 0x0003e4000c101908 */
.L_x_4:
[----:B------:R-:W-:Y:S05]  /*06a0*/  @P1 BRA `(.L_x_2) ;  /* 0x0000000000201947 */ /* 0x000fea0003800000 */
[----:B-1----:R-:W1:Y:S01]  /*06b0*/  LDC.64 R2, c[0x0][0x3b8] ;  /* 0x0000ee00ff027b82 */ /* 0x002e620000000a00 */
[----:B0-----:R-:W-:Y:S01]  /*06c0*/  IMAD R5, R4, R0, R21 ;  /* 0x0000000004057224 */ /* 0x001fe200078e0215 */
[----:B------:R-:W-:-:S06]  /*06d0*/  MOV R9, 0x7fc00000 ;  /* 0x7fc0000000097802 */ /* 0x000fcc0000000f00 */
[----:B------:R-:W0:Y:S01]  /*06e0*/  LDC.64 R6, c[0x0][0x3c0] ;  /* 0x0000f000ff067b82 */ /* 0x000e220000000a00 */
[----:B-1----:R-:W-:-:S05]  /*06f0*/  IMAD.WIDE R2, R5, 0x4, R2 ;  /* 0x0000000405027825 */ /* 0x002fca00078e0202 */
[----:B------:R2:W-:Y:S01]  /*0700*/  STG.E desc[UR8][R2.64], R9 ;  /* 0x0000000902007986 */ /* 0x0005e2000c101908 */
[----:B0-----:R-:W-:-:S05]  /*0710*/  IMAD.WIDE R4, R5, 0x4, R6 ;  /* 0x0000000405047825 */ /* 0x001fca00078e0206 */
[----:B------:R2:W-:Y:S02]  /*0720*/  STG.E desc[UR8][R4.64], R9 ;  /* 0x0000000904007986 */ /* 0x0005e4000c101908 */
.L_x_2:
[----:B-12---:R-:W1:Y:S01]  /*0730*/  LDC.64 R2, c[0x0][0x398] ;  /* 0x0000e600ff027b82 */ /* 0x006e620000000a00 */
[----:B------:R-:W1:Y:S02]  /*0740*/  LDCU UR4, c[0x0][0x3a0] ;  /* 0x00007400ff0477ac */ /* 0x000e640008000800 */
[----:B-1----:R-:W-:-:S04]  /*0750*/  VIMNMX3 R0, R2, UR4, R3, PT ;  /* 0x0000000402007c0f */ /* 0x002fc8000b800103 */
[----:B------:R-:W-:-:S13]  /*0760*/  ISETP.GE.AND P0, PT, R0, 0x1, PT ;  /* 0x000000010000780c */ /* 0x000fda0003f06270 */
[----:B------:R-:W-:Y:S05]  /*0770*/  @!P0 EXIT ;  /* 0x000000000000894d */ /* 0x000fea0003800000 */
[----:B------:R-:W1:Y:S01]  /*0780*/  LDCU UR4, c[0x0][0x390] ;  /* 0x00007200ff0477ac */ /* 0x000e620008000800 */
[-C--:B0--3--:R-:W-:Y:S01]  /*0790*/  I2FP.F32.U32 R17, R3.reuse ;  /* 0x0000000300117245 */ /* 0x089fe20000201000 */
[----:B------:R-:W-:Y:S01]  /*07a0*/  IMAD.MOV.U32 R16, RZ, RZ, RZ ;  /* 0x000000ffff107224 */ /* 0x000fe200078e00ff */
[----:B------:R-:W-:Y:S01]  /*07b0*/  IADD3 R18, PT, PT, R20, R3, RZ ;  /* 0x0000000314127210 */ /* 0x000fe20007ffe0ff */
[----:B------:R-:W0:Y:S01]  /*07c0*/  LDCU.64 UR6, c[0x0][0x388] ;  /* 0x00007100ff0677ac */ /* 0x000e220008000a00 */
[----:B------:R-:W-:Y:S01]  /*07d0*/  I2FP.F32.U32 R19, R2 ;  /* 0x0000000200137245 */ /* 0x000fe20000201000 */
[----:B------:R-:W-:Y:S01]  /*07e0*/  HFMA2 R2, -RZ, RZ, 0, 0 ;  /* 0x00000000ff027431 */ /* 0x000fe200000001ff */
[----:B------:R-:W-:Y:S02]  /*07f0*/  MOV R0, RZ ;  /* 0x000000ff00007202 */ /* 0x000fe40000000f00 */
[----:B------:R-:W-:Y:S02]  /*0800*/  MOV R15, R20 ;  /* 0x00000014000f7202 */ /* 0x000fe40000000f00 */
[----:B------:R-:W-:-:S02]  /*0810*/  IADD3 R14, PT, PT, R18, -0x1, RZ ;  /* 0xffffffff120e7810 */ /* 0x000fc40007ffe0ff */
[----:B------:R-:W-:Y:S01]  /*0820*/  MOV R12, R17 ;  /* 0x00000011000c7202 */ /* 0x000fe20000000f00 */
[----:B-1----:R-:W-:Y:S02]  /*0830*/  UISETP.NE.AND UP0, UPT, UR4, URZ, UPT ;  /* 0x000000ff0400728c */ /* 0x002fe4000bf05270 */
[----:B0-----:R-:W-:-:S04]  /*0840*/  UISETP.NE.U32.AND UP1, UPT, UR6, URZ, UPT ;  /* 0x000000ff0600728c */ /* 0x001fc8000bf25070 */
[----:B------:R-:W-:-:S11]  /*0850*/  UISETP.NE.AND.EX UP0, UPT, UR7, URZ, UP0, UP1 ;  /* 0x000000ff0700728c */ /* 0x000fd60008705310 */
.L_x_26:
[----:B0-----:R-:W0:Y:S01]  /*0860*/  LDC R22, c[0x0][0x3a4] ;  /* 0x0000e900ff167b82 */ /* 0x001e220000000800 */
[----:B------:R-:W-:-:S07]  /*0870*/  ISETP.GE.AND P1, PT, R15, R18, PT ;  /* 0x000000120f00720c */ /* 0x000fce0003f26270 */
[----:B------:R-:W1:Y:S08]  /*0880*/  LDC.64 R4, c[0x0][0x380] ;  /* 0x0000e000ff047b82 */ /* 0x000e700000000a00 */
[----:B------:R-:W2:Y:S01]  /*0890*/  LDC R9, c[0x0][0x39c] ;  /* 0x0000e700ff097b82 */ /* 0x000ea20000000800 */
[----:B0-----:R-:W-:-:S04]  /*08a0*/  IMAD R10, R15, R22, R21 ;  /* 0x000000160f0a7224 */ /* 0x001fc800078e0215 */
[----:B-1----:R-:W-:-:S05]  /*08b0*/  IMAD.WIDE.U32 R6, R10, 0x4, R4 ;  /* 0x000000040a067825 */ /* 0x002fca00078e0004 */
[----:B------:R-:W3:Y:S01]  /*08c0*/  LDG.E.CONSTANT R13, desc[UR8][R6.64] ;  /* 0x00000008060d7981 */ /* 0x000ee2000c1e9900 */
[----:B--2---:R-:W-:-:S04]  /*08d0*/  @P1 IMAD.IADD R8, R15, 0x1, -R9 ;  /* 0x000000010f081824 */ /* 0x004fc800078e0a09 */
[----:B------:R-:W-:-:S04]  /*08e0*/  @P1 IMAD R3, R8, R22, R21 ;  /* 0x0000001608031224 */ /* 0x000fc800078e0215 */
[----:B------:R-:W-:-:S06]  /*08f0*/  @P1 IMAD.WIDE R4, R3, 0x4, R4 ;  /* 0x0000000403041825 */ /* 0x000fcc00078e0204 */
[----:B------:R-:W2:Y:S01]  /*0900*/  @P1 LDG.E.CONSTANT R5, desc[UR8][R4.64] ;  /* 0x0000000804051981 */ /* 0x000ea2000c1e9900 */
[----:B------:R-:W-:Y:S02]  /*0910*/  IADD3 R3, PT, PT, R16, 0x1, RZ ;  /* 0x0000000110037810 */ /* 0x000fe40007ffe0ff */
[----:B---3--:R-:W-:-:S13]  /*0920*/  FSETP.NAN.AND P3, PT, |R13|, |R13|, PT ;  /* 0x4000000d0d00720b */ /* 0x008fda0003f68200 */
[----:B------:R-:W-:Y:S02]  /*0930*/  @P3 IADD3 R3, PT, PT, R16, RZ, RZ ;  /* 0x000000ff10033210 */ /* 0x000fe40007ffe0ff */
[----:B--2---:R-:W-:Y:S02]  /*0940*/  FSETP.NAN.AND P0, PT, |R5|, |R5|, P1 ;  /* 0x400000050500720b */ /* 0x004fe40000f08200 */
[----:B------:R-:W-:-:S04]  /*0950*/  MOV R16, R3 ;  /* 0x0000000300107202 */ /* 0x000fc80000000f00 */
[----:B------:R-:W-:-:S07]  /*0960*/  @P1 IADD3 R3, PT, PT, R16, -0x1, RZ ;  /* 0xffffffff10031810 */ /* 0x000fce0007ffe0ff */
[----:B------:R-:W-:-:S05]  /*0970*/  @P0 IADD3 R3, PT, PT, R16, RZ, RZ ;  /* 0x000000ff10030210 */ /* 0x000fca0007ffe0ff */
[----:B------:R-:W-:-:S05]  /*0980*/  @P1 IMAD.MOV.U32 R16, RZ, RZ, R3 ;  /* 0x000000ffff101224 */ /* 0x000fca00078e0003 */
[----:B------:R-:W-:Y:S02]  /*0990*/  ISETP.NE.AND P0, PT, R16, R9, PT ;  /* 0x000000091000720c */ /* 0x000fe40003f05270 */
[----:B------:R-:W-:Y:S02]  /*09a0*/  FSETP.NAN.OR P2, PT, |R5|, |R5|, !P1 ;  /* 0x400000050500720b */ /* 0x000fe40004f48600 */
[----:B------:R-:W-:Y:S01]  /*09b0*/  ISETP.LT.OR P0, PT, R15, R14, P0 ;  /* 0x0000000e0f00720c */ /* 0x000fe20000701670 */
[C---:B------:R-:W-:Y:S01]  /*09c0*/  @!P3 FFMA R0, R13.reuse, R13, R0 ;  /* 0x0000000d0d00b223 */ /* 0x040fe20000000000 */
[----:B------:R-:W-:-:S09]  /*09d0*/  @!P3 FADD R2, R13, R2 ;  /* 0x000000020d02b221 */ /* 0x000fd20000000000 */
[----:B------:R-:W-:Y:S01]  /*09e0*/  @!P2 FFMA R0, -R5, R5, R0 ;  /* 0x000000050500a223 */ /* 0x000fe20000000100 */
[----:B------:R-:W-:Y:S01]  /*09f0*/  @!P2 FADD R2, R2, -R5 ;  /* 0x800000050202a221 */ /* 0x000fe20000000000 */
[----:B------:R-:W-:Y:S06]  /*0a00*/  @P0 BRA `(.L_x_5) ;  /* 0x0000001400e00947 */ /* 0x000fec0003800000 */
[----:B------:R-:W0:Y:S08]  /*0a10*/  MUFU.RCP R4, R17 ;  /* 0x0000001100047308 */ /* 0x000e300000001000 */
[----:B------:R-:W1:Y:S01]  /*0a20*/  FCHK P0, R2, R17 ;  /* 0x0000001102007302 */ /* 0x000e620000000000 */
[----:B0-----:R-:W-:-:S04]  /*0a30*/  FFMA R3, -R17, R4, 1 ;  /* 0x3f80000011037423 */ /* 0x001fc80000000104 */
[----:B------:R-:W-:-:S04]  /*0a40*/  FFMA R3, R4, R3, R4 ;  /* 0x0000000304037223 */ /* 0x000fc80000000004 */
[----:B------:R-:W-:-:S04]  /*0a50*/  FFMA R4, R2, R3, RZ ;  /* 0x0000000302047223 */ /* 0x000fc800000000ff */
[----:B------:R-:W-:-:S04]  /*0a60*/  FFMA R5, -R17, R4, R2 ;  /* 0x0000000411057223 */ /* 0x000fc80000000102 */
[----:B------:R-:W-:Y:S01]  /*0a70*/  FFMA R4, R3, R5, R4 ;  /* 0x0000000503047223 */ /* 0x000fe20000000004 */
[----:B-1----:R-:W-:Y:S06]  /*0a80*/  @!P0 BRA `(.L_x_6) ;  /* 0x0000000000148947 */ /* 0x002fec0003800000 */
[----:B------:R-:W-:Y:S02]  /*0a90*/  MOV R3, R2 ;  /* 0x0000000200037202 */ /* 0x000fe40000000f00 */
[----:B------:R-:W-:Y:S02]  /*0aa0*/  MOV R30, R17 ;  /* 0x00000011001e7202 */ /* 0x000fe40000000f00 */
[----:B------:R-:W-:-:S07]  /*0ab0*/  MOV R22, 0xad0 ;  /* 0x00000ad000167802 */ /* 0x000fce0000000f00 */
[----:B------:R-:W-:Y:S05]  /*0ac0*/  CALL.REL.NOINC `($__internal_2_$__cuda_sm3x_div_rn_noftz_f32_slowpath) ;  /* 0x0000003400287944 */ /* 0x000fea0003c00000 */
[----:B------:R-:W-:-:S07]  /*0ad0*/  MOV R4, R3 ;  /* 0x0000000300047202 */ /* 0x000fce0000000f00 */
.L_x_6:
        /* <DEDUP_REMOVED lines=12> */
.L_x_7:
[----:B------:R-:W-:-:S05]  /*0ba0*/  FFMA R3, -R4, R4, R3 ;  /* 0x0000000404037223 */ /* 0x000fca0000000103 */
[----:B------:R-:W-:-:S04]  /*0bb0*/  FSETP.GEU.AND P0, PT, R3, RZ, PT ;  /* 0x000000ff0300720b */ /* 0x000fc80003f0e000 */
[----:B------:R-:W-:-:S04]  /*0bc0*/  FSEL R6, R3, RZ, P0 ;  /* 0x000000ff03067208 */ /* 0x000fc80000000000 */
[----:B------:R0:W1:Y:S01]  /*0bd0*/  MUFU.RSQ R5, R6 ;  /* 0x0000000600057308 */ /* 0x0000620000001400 */
[----:B------:R-:W-:-:S05]  /*0be0*/  VIADD R3, R6, 0xf3000000 ;  /* 0xf300000006037836 */ /* 0x000fca0000000000 */
[----:B------:R-:W-:-:S13]  /*0bf0*/  ISETP.GT.U32.AND P0, PT, R3, 0x727fffff, PT ;  /* 0x727fffff0300780c */ /* 0x000fda0003f04070 */
[----:B01----:R-:W-:Y:S05]  /*0c00*/  @!P0 BRA `(.L_x_8) ;  /* 0x0000000000108947 */ /* 0x003fea0003800000 */
[----:B------:R-:W-:-:S07]  /*0c10*/  MOV R9, 0xc30 ;  /* 0x00000c3000097802 */ /* 0x000fce0000000f00 */
[----:B------:R-:W-:Y:S05]  /*0c20*/  CALL.REL.NOINC `($__internal_1_$__cuda_sm20_sqrt_rn_f32_slowpath) ;  /* 0x0000003000707944 */ /* 0x000fea0003c00000 */
[----:B------:R-:W-:Y:S01]  /*0c30*/  MOV R3, R5 ;  /* 0x0000000500037202 */ /* 0x000fe20000000f00 */
[----:B------:R-:W-:Y:S06]  /*0c40*/  BRA `(.L_x_9) ;  /* 0x0000000000107947 */ /* 0x000fec0003800000 */
.L_x_8:
[----:B------:R-:W-:Y:S01]  /*0c50*/  FMUL.FTZ R3, R6, R5 ;  /* 0x0000000506037220 */ /* 0x000fe20000410000 */
[----:B------:R-:W-:-:S03]  /*0c60*/  FMUL.FTZ R5, R5, 0.5 ;  /* 0x3f00000005057820 */ /* 0x000fc60000410000 */
[----:B------:R-:W-:-:S04]  /*0c70*/  FFMA R6, -R3, R3, R6 ;  /* 0x0000000303067223 */ /* 0x000fc80000000106 */
[----:B------:R-:W-:-:S07]  /*0c80*/  FFMA R3, R6, R5, R3 ;  /* 0x0000000506037223 */ /* 0x000fce0000000003 */
.L_x_9:
[----:B------:R-:W-:-:S04]  /*0c90*/  FSETP.NAN.AND P0, PT, |R4|, |R4|, PT ;  /* 0x400000040400720b */ /* 0x000fc80003f08200 */
[----:B------:R-:W-:-:S13]  /*0ca0*/  FSETP.NAN.OR P0, PT, |R3|, |R3|, P0 ;  /* 0x400000030300720b */ /* 0x000fda0000708600 */
[----:B------:R-:W-:Y:S05]  /*0cb0*/  @P0 BRA `(.L_x_5) ;  /* 0x0000001400340947 */ /* 0x000fea0003800000 */
[----:B------:R-:W-:Y:S01]  /*0cc0*/  FSETP.NE.AND P0, PT, |R13|, +INF , PT ;  /* 0x7f8000000d00780b */ /* 0x000fe20003f05200 */
[C-C-:B------:R-:W-:Y:S01]  /*0cd0*/  FFMA R6, R3.reuse, -1.75, R4.reuse ;  /* 0xbfe0000003067823 */ /* 0x140fe20000000004 */
[C-C-:B------:R-:W-:Y:S01]  /*0ce0*/  FFMA R8, R3.reuse, -0.25, R4.reuse ;  /* 0xbe80000003087823 */ /* 0x140fe20000000004 */
[C-C-:B------:R-:W-:Y:S01]  /*0cf0*/  FFMA R22, R3.reuse, 0.25, R4.reuse ;  /* 0x3e80000003167823 */ /* 0x140fe20000000004 */
[----:B------:R-:W-:-:S09]  /*0d00*/  FFMA R4, R3, 1.75, R4 ;  /* 0x3fe0000003047823 */ /* 0x000fd20000000004 */
[----:B------:R-:W-:Y:S05]  /*0d10*/  @!P0 BRA `(.L_x_5) ;  /* 0x00000014001c8947 */ /* 0x000fea0003800000 */
[----:B------:R-:W-:Y:S01]  /*0d20*/  FSETP.GTU.AND P0, PT, R13, R22, PT ;  /* 0x000000160d00720b */ /* 0x000fe20003f0c000 */
[----:B------:R-:W0:Y:S01]  /*0d30*/  LDCU.64 UR4, c[0x0][0x398] ;  /* 0x00007300ff0477ac */ /* 0x000e220008000a00 */
[----:B------:R-:W-:Y:S02]  /*0d40*/  IADD3 R11, PT, PT, R15, 0x1, RZ ;  /* 0x000000010f0b7810 */ /* 0x000fe40007ffe0ff */
[----:B------:R-:W-:-:S04]  /*0d50*/  FSETP.LTU.OR P0, PT, R13, R8, P0 ;  /* 0x000000080d00720b */ /* 0x000fc80000709400 */
[----:B------:R-:W-:-:S09]  /*0d60*/  FSETP.GEU.AND P2, PT, R13, R6, P0 ;  /* 0x000000060d00720b */ /* 0x000fd2000074e000 */
[C---:B------:R-:W-:Y:S01]  /*0d70*/  @P0 FADD R3, R12.reuse, -1 ;  /* 0xbf8000000c030421 */ /* 0x040fe20000000000 */
[----:B------:R-:W-:Y:S01]  /*0d80*/  @P0 FSETP.GT.AND P1, PT, R13, R4, PT ;  /* 0x000000040d00020b */ /* 0x000fe20003f24000 */
[----:B------:R-:W-:-:S03]  /*0d90*/  @!P0 FADD R4, R12, 1 ;  /* 0x3f8000000c048421 */ /* 0x000fc60000000000 */
[----:B------:R-:W-:-:S04]  /*0da0*/  @P2 FSEL R3, R3, R12, P1 ;  /* 0x0000000c03032208 */ /* 0x000fc80000800000 */
[----:B------:R-:W-:-:S04]  /*0db0*/  @P0 MOV R4, R3 ;  /* 0x0000000300040202 */ /* 0x000fc80000000f00 */
[----:B------:R-:W-:-:S04]  /*0dc0*/  FMNMX R4, R19, R4, !PT ;  /* 0x0000000413047209 */ /* 0x000fc80007800000 */
[----:B------:R-:W-:-:S05]  /*0dd0*/  FMNMX R12, R17, R4, PT ;  /* 0x00000004110c7209 */ /* 0x000fca0003800000 */
[----:B------:R-:W-:-:S06]  /*0de0*/  FADD R3, R12, 0.5 ;  /* 0x3f0000000c037421 */ /* 0x000fcc0000000000 */
[----:B------:R-:W0:Y:S02]  /*0df0*/  F2I.FLOOR.NTZ R3, R3 ;  /* 0x0000000300037305 */ /* 0x000e240000207100 */
[----:B0-----:R-:W-:-:S04]  /*0e00*/  VIMNMX R9, PT, PT, R3, UR4, !PT ;  /* 0x0000000403097c48 */ /* 0x001fc8000ffe0100 */
[----:B------:R-:W-:-:S04]  /*0e10*/  VIMNMX R9, PT, PT, R9, UR5, PT ;  /* 0x0000000509097c48 */ /* 0x000fc8000bfe0100 */
[----:B------:R-:W-:-:S13]  /*0e20*/  ISETP.GT.AND P0, PT, R9, R11, PT ;  /* 0x0000000b0900720c */ /* 0x000fda0003f04270 */
[----:B------:R-:W-:Y:S05]  /*0e30*/  @P0 BRA `(.L_x_5) ;  /* 0x0000001000d40947 */ /* 0x000fea0003800000 */
[----:B------:R-:W-:Y:S01]  /*0e40*/  VIMNMX R8, PT, PT, R9, 0x1, !PT ;  /* 0x0000000109087848 */ /* 0x000fe20007fe0100 */
[----:B------:R-:W-:Y:S06]  /*0e50*/  BRA.U !UP0, `(.L_x_10) ;  /* 0x0000000108dc7547 */ /* 0x000fec000b800000 */
[----:B------:R-:W0:Y:S02]  /*0e60*/  LDC.64 R4, c[0x0][0x388] ;  /* 0x0000e200ff047b82 */ /* 0x000e240000000a00 */
[----:B0-----:R-:W-:-:S06]  /*0e70*/  IMAD.WIDE.U32 R4, R10, 0x4, R4 ;  /* 0x000000040a047825 */ /* 0x001fcc00078e0004 */
[----:B------:R-:W2:Y:S02]  /*0e80*/  LDG.E.CONSTANT R4, desc[UR8][R4.64] ;  /* 0x0000000804047981 */ /* 0x000ea4000c1e9900 */
[----:B--2---:R-:W-:-:S04]  /*0e90*/  FSETP.NEU.AND P0, PT, R4, RZ, PT ;  /* 0x000000ff0400720b */ /* 0x004fc80003f0d000 */
[----:B------:R-:W-:-:S13]  /*0ea0*/  FSETP.NAN.OR P0, PT, |R4|, |R4|, !P0 ;  /* 0x400000040400720b */ /* 0x000fda0004708600 */
[----:B------:R-:W-:Y:S05]  /*0eb0*/  @P0 BRA `(.L_x_10) ;  /* 0x0000000000c40947 */ /* 0x000fea0003800000 */
[----:B------:R-:W-:-:S04]  /*0ec0*/  VIADDMNMX R4, R11, -R20, R8, PT ;  /* 0x800000140b047246 */ /* 0x000fc80003800108 */
[----:B------:R-:W-:-:S13]  /*0ed0*/  ISETP.GE.AND P0, PT, R4, 0x2, PT ;  /* 0x000000020400780c */ /* 0x000fda0003f06270 */
[----:B------:R-:W-:Y:S05]  /*0ee0*/  @!P0 BRA `(.L_x_10) ;  /* 0x0000000000b88947 */ /* 0x000fea0003800000 */
[----:B------:R-:W-:Y:S01]  /*0ef0*/  IADD3 R4, PT, PT, R11, -R4, RZ ;  /* 0x800000040b047210 */ /* 0x000fe20007ffe0ff */
[----:B------:R-:W-:Y:S02]  /*0f00*/  HFMA2 R3, -RZ, RZ, 0, 0 ;  /* 0x00000000ff037431 */ /* 0x000fe400000001ff */
[----:B------:R-:W-:Y:S01]  /*0f10*/  IMAD.MOV.U32 R26, RZ, RZ, RZ ;  /* 0x000000ffff1a7224 */ /* 0x000fe200078e00ff */
[----:B------:R-:W-:-:S13]  /*0f20*/  ISETP.GE.AND P0, PT, R4, R15, PT ;  /* 0x0000000f0400720c */ /* 0x000fda0003f06270 */
[----:B------:R-:W-:Y:S05]  /*0f30*/  @P0 BRA `(.L_x_11) ;  /* 0x0000000000640947 */ /* 0x000fea0003800000 */
[----:B------:R-:W-:Y:S01]  /*0f40*/  MOV R24, R4 ;  /* 0x0000000400187202 */ /* 0x000fe20000000f00 */
[----:B------:R-:W0:Y:S01]  /*0f50*/  LDCU UR4, c[0x0][0x3a4] ;  /* 0x00007480ff0477ac */ /* 0x000e220008000800 */
[----:B------:R-:W-:Y:S02]  /*0f60*/  MOV R26, RZ ;  /* 0x000000ff001a7202 */ /* 0x000fe40000000f00 */
[----:B------:R-:W-:-:S07]  /*0f70*/  MOV R3, RZ ;  /* 0x000000ff00037202 */ /* 0x000fce0000000f00 */
.L_x_12:
[----:B------:R-:W1:Y:S01]  /*0f80*/  LDC.64 R6, c[0x0][0x380] ;  /* 0x0000e000ff067b82 */ /* 0x000e620000000a00 */
[----:B0-----:R-:W-:-:S05]  /*0f90*/  IMAD R23, R24, UR4, R21 ;  /* 0x0000000418177c24 */ /* 0x001fca000f8e0215 */
[C---:B------:R-:W-:Y:S02]  /*0fa0*/  IADD3 R25, PT, PT, R23.reuse, UR4, RZ ;  /* 0x0000000417197c10 */ /* 0x040fe4000fffe0ff */
[----:B------:R-:W0:Y:S01]  /*0fb0*/  LDC.64 R4, c[0x0][0x388] ;  /* 0x0000e200ff047b82 */ /* 0x000e220000000a00 */
[----:B-1----:R-:W-:-:S04]  /*0fc0*/  IMAD.WIDE R22, R23, 0x4, R6 ;  /* 0x0000000417167825 */ /* 0x002fc800078e0206 */
[C---:B------:R-:W-:Y:S02]  /*0fd0*/  IMAD.WIDE R6, R25.reuse, 0x4, R6 ;  /* 0x0000000419067825 */ /* 0x040fe400078e0206 */
[----:B------:R-:W2:Y:S02]  /*0fe0*/  LDG.E.CONSTANT R23, desc[UR8][R22.64] ;  /* 0x0000000816177981 */ /* 0x000ea4000c1e9900 */
[----:B0-----:R-:W-:Y:S02]  /*0ff0*/  IMAD.WIDE R4, R25, 0x4, R4 ;  /* 0x0000000419047825 */ /* 0x001fe400078e0204 */
[----:B------:R-:W3:Y:S04]  /*1000*/  LDG.E.CONSTANT R6, desc[UR8][R6.64] ;  /* 0x0000000806067981 */ /* 0x000ee8000c1e9900 */
[----:B------:R-:W4:Y:S01]  /*1010*/  LDG.E.CONSTANT R4, desc[UR8][R4.64] ;  /* 0x0000000804047981 */ /* 0x000f22000c1e9900 */
[----:B--2---:R-:W-:-:S04]  /*1020*/  FSETP.NE.AND P0, PT, |R23|, +INF , PT ;  /* 0x7f8000001700780b */ /* 0x004fc80003f05200 */
[----:B---3--:R-:W-:-:S04]  /*1030*/  FSETP.EQU.OR P0, PT, |R6|, +INF , !P0 ;  /* 0x7f8000000600780b */ /* 0x008fc8000470a600 */
[----:B----4-:R-:W-:-:S13]  /*1040*/  FSETP.EQU.OR P0, PT, |R4|, +INF , P0 ;  /* 0x7f8000000400780b */ /* 0x010fda000070a600 */
[----:B------:R-:W-:Y:S05]  /*1050*/  @P0 BRA `(.L_x_10) ;  /* 0x00000000005c0947 */ /* 0x000fea0003800000 */
[----:B------:R-:W-:Y:S02]  /*1060*/  IADD3 R24, PT, PT, R24, 0x1, RZ ;  /* 0x0000000118187810 */ /* 0x000fe40007ffe0ff */
[----:B------:R-:W-:Y:S02]  /*1070*/  FSETP.GT.AND P0, PT, R6, R23, PT ;  /* 0x000000170600720b */ /* 0x000fe40003f04000 */
[----:B------:R-:W-:Y:S02]  /*1080*/  ISETP.GE.AND P2, PT, R24, R15, PT ;  /* 0x0000000f1800720c */ /* 0x000fe40003f46270 */
[----:B------:R-:W-:-:S09]  /*1090*/  FSETP.GEU.AND P1, PT, R6, R23, PT ;  /* 0x000000170600720b */ /* 0x000fd20003f2e000 */
[----:B------:R-:W-:-:S04]  /*10a0*/  @P0 FADD R3, R4, R3 ;  /* 0x0000000304030221 */ /* 0x000fc80000000000 */
[----:B------:R-:W-:Y:S01]  /*10b0*/  @!P1 FADD R26, R4, R26 ;  /* 0x0000001a041a9221 */ /* 0x000fe20000000000 */
[----:B------:R-:W-:Y:S06]  /*10c0*/  @!P2 BRA `(.L_x_12) ;  /* 0xfffffffc00aca947 */ /* 0x000fec000383ffff */
.L_x_11:
[----:B------:R-:W-:-:S13]  /*10d0*/  FSETP.GT.AND P0, PT, R3, -R26, PT ;  /* 0x8000001a0300720b */ /* 0x000fda0003f04000 */
[----:B------:R-:W-:Y:S05]  /*10e0*/  @!P0 BRA `(.L_x_10) ;  /* 0x0000000000388947 */ /* 0x000fea0003800000 */
[C---:B------:R-:W-:Y:S01]  /*10f0*/  FADD R30, R3.reuse, R26 ;  /* 0x0000001a031e7221 */ /* 0x040fe20000000000 */
[----:B------:R-:W-:-:S03]  /*1100*/  FMUL R3, R3, 100 ;  /* 0x42c8000003037820 */ /* 0x000fc60000400000 */
        /* <DEDUP_REMOVED lines=8> */
[----:B------:R-:W-:-:S07]  /*1190*/  MOV R22, 0x11b0 ;  /* 0x000011b000167802 */ /* 0x000fce0000000f00 */
[----:B------:R-:W-:Y:S05]  /*11a0*/  CALL.REL.NOINC `($__internal_2_$__cuda_sm3x_div_rn_noftz_f32_slowpath) ;  /* 0x0000002c00707944 */ /* 0x000fea0003c00000 */
[----:B------:R-:W-:Y:S01]  /*11b0*/  IMAD.MOV.U32 R26, RZ, RZ, R3 ;  /* 0x000000ffff1a7224 */ /* 0x000fe200078e0003 */
[----:B------:R-:W-:Y:S06]  /*11c0*/  BRA `(.L_x_13) ;  /* 0x0000000400a07947 */ /* 0x000fec0003800000 */
.L_x_10:
[----:B------:R-:W-:Y:S02]  /*11d0*/  SHF.L.U32 R4, R8, 0x1, RZ ;  /* 0x0000000108047819 */ /* 0x000fe400000006ff */
[----:B------:R-:W-:Y:S02]  /*11e0*/  MOV R26, 0x42480000 ;  /* 0x42480000001a7802 */ /* 0x000fe40000000f00 */
[----:B------:R-:W-:-:S04]  /*11f0*/  VIMNMX R3, PT, PT, R11, R4, PT ;  /* 0x000000040b037248 */ /* 0x000fc80003fe0100 */
[----:B------:R-:W-:-:S04]  /*1200*/  ISETP.GT.U32.AND P0, PT, R3, R8, PT ;  /* 0x000000080300720c */ /* 0x000fc80003f04070 */
[----:B------:R-:W-:-:S13]  /*1210*/  ISETP.LT.OR P0, PT, R9, 0x2, !P0 ;  /* 0x000000020900780c */ /* 0x000fda0004701670 */
[----:B------:R-:W-:Y:S05]  /*1220*/  @P0 BRA `(.L_x_13) ;  /* 0x0000000400880947 */ /* 0x000fea0003800000 */
[----:B------:R-:W-:Y:S02]  /*1230*/  I2FP.F32.U32 R6, R8 ;  /* 0x0000000800067245 */ /* 0x000fe40000201000 */
[----:B------:R-:W-:Y:S02]  /*1240*/  VIADDMNMX R25, R11, -R4, RZ, !PT ;  /* 0x800000040b197246 */ /* 0x000fe400078001ff */
[----:B------:R-:W-:-:S04]  /*1250*/  IADD3 R3, PT, PT, R6, 0x1800000, RZ ;  /* 0x0180000006037810 */ /* 0x000fc80007ffe0ff */
[----:B------:R-:W-:-:S04]  /*1260*/  LOP3.LUT R3, R3, 0x7f800000, RZ, 0xc0, !PT ;  /* 0x7f80000003037812 */ /* 0x000fc800078ec0ff */
[----:B------:R-:W-:-:S13]  /*1270*/  ISETP.GT.U32.AND P0, PT, R3, 0x1ffffff, PT ;  /* 0x01ffffff0300780c */ /* 0x000fda0003f04070 */
[----:B------:R-:W-:Y:S05]  /*1280*/  @P0 BRA `(.L_x_14) ;  /* 0x00000000000c0947 */ /* 0x000fea0003800000 */
[----:B------:R-:W-:-:S07]  /*1290*/  MOV R4, 0x12b0 ;  /* 0x000012b000047802 */ /* 0x000fce0000000f00 */
[----:B------:R-:W-:Y:S05]  /*12a0*/  CALL.REL.NOINC `($__internal_0_$__cuda_sm20_rcp_rn_f32_slowpath) ;  /* 0x0000002400fc7944 */ /* 0x000fea0003c00000 */
[----:B------:R-:W-:Y:S05]  /*12b0*/  BRA `(.L_x_15) ;  /* 0x0000000000107947 */ /* 0x000fea0003800000 */
.L_x_14:
[----:B------:R-:W0:Y:S02]  /*12c0*/  MUFU.RCP R7, R6 ;  /* 0x0000000600077308 */ /* 0x000e240000001000 */
[----:B0-----:R-:W-:-:S04]  /*12d0*/  FFMA R3, R6, R7, -1 ;  /* 0xbf80000006037423 */ /* 0x001fc80000000007 */
[----:B------:R-:W-:-:S04]  /*12e0*/  FADD.FTZ R4, -R3, -RZ ;  /* 0x800000ff03047221 */ /* 0x000fc80000010100 */
[----:B------:R-:W-:-:S07]  /*12f0*/  FFMA R7, R7, R4, R7 ;  /* 0x0000000407077223 */ /* 0x000fce0000000007 */
.L_x_15:
[----:B------:R-:W-:-:S04]  /*1300*/  IADD3 R28, PT, PT, R8, R25, RZ ;  /* 0x00000019081c7210 */ /* 0x000fc80007ffe0ff */
[----:B------:R-:W-:-:S13]  /*1310*/  ISETP.GT.U32.AND P0, PT, R28, R15, PT ;  /* 0x0000000f1c00720c */ /* 0x000fda0003f04070 */
[----:B------:R-:W-:Y:S05]  /*1320*/  @P0 BRA `(.L_x_13) ;  /* 0x0000000400480947 */ /* 0x000fea0003800000 */
[----:B------:R-:W-:Y:S02]  /*1330*/  HFMA2 R24, -RZ, RZ, 0, 0 ;  /* 0x00000000ff187431 */ /* 0x000fe400000001ff */
[----:B------:R-:W-:Y:S01]  /*1340*/  IMAD.MOV.U32 R6, RZ, RZ, RZ ;  /* 0x000000ffff067224 */ /* 0x000fe200078e00ff */
[----:B------:R-:W0:Y:S06]  /*1350*/  LDCU UR4, c[0x0][0x3a4] ;  /* 0x00007480ff0477ac */ /* 0x000e2c0008000800 */
.L_x_16:
[----:B------:R-:W1:Y:S01]  /*1360*/  LDC.64 R4, c[0x0][0x380] ;  /* 0x0000e000ff047b82 */ /* 0x000e620000000a00 */
[----:B0-----:R-:W-:-:S05]  /*1370*/  IMAD R23, R25, UR4, R21 ;  /* 0x0000000419177c24 */ /* 0x001fca000f8e0215 */
[C---:B------:R-:W-:Y:S01]  /*1380*/  IADD3 R3, PT, PT, R23.reuse, UR4, RZ ;  /* 0x0000000417037c10 */ /* 0x040fe2000fffe0ff */
[----:B-1----:R-:W-:-:S04]  /*1390*/  IMAD.WIDE.U32 R22, R23, 0x4, R4 ;  /* 0x0000000417167825 */ /* 0x002fc800078e0004 */
[----:B------:R-:W-:Y:S02]  /*13a0*/  IMAD.WIDE.U32 R4, R3, 0x4, R4 ;  /* 0x0000000403047825 */ /* 0x000fe400078e0004 */
[----:B------:R-:W2:Y:S04]  /*13b0*/  LDG.E.CONSTANT R23, desc[UR8][R22.64] ;  /* 0x0000000816177981 */ /* 0x000ea8000c1e9900 */
[----:B------:R-:W3:Y:S01]  /*13c0*/  LDG.E.CONSTANT R4, desc[UR8][R4.64] ;  /* 0x0000000804047981 */ /* 0x000ee2000c1e9900 */
[----:B------:R-:W-:Y:S02]  /*13d0*/  MOV R26, 0x42480000 ;  /* 0x42480000001a7802 */ /* 0x000fe40000000f00 */
[----:B--2---:R-:W-:-:S04]  /*13e0*/  FSETP.NE.AND P0, PT, |R23|, +INF , PT ;  /* 0x7f8000001700780b */ /* 0x004fc80003f05200 */
[----:B---3--:R-:W-:-:S13]  /*13f0*/  FSETP.EQU.OR P0, PT, |R4|, +INF , !P0 ;  /* 0x7f8000000400780b */ /* 0x008fda000470a600 */
[----:B------:R-:W-:Y:S05]  /*1400*/  @P0 BRA `(.L_x_13) ;  /* 0x0000000400100947 */ /* 0x000fea0003800000 */
[----:B------:R-:W-:Y:S01]  /*1410*/  IADD3 R25, PT, PT, R25, 0x1, RZ ;  /* 0x0000000119197810 */ /* 0x000fe20007ffe0ff */
[C---:B------:R-:W-:Y:S01]  /*1420*/  FADD R3, R4.reuse, -R23 ;  /* 0x8000001704037221 */ /* 0x040fe20000000000 */
[CC--:B------:R-:W-:Y:S02]  /*1430*/  FSETP.GT.AND P0, PT, R4.reuse, R23.reuse, PT ;  /* 0x000000170400720b */ /* 0x0c0fe40003f04000 */
[----:B------:R-:W-:Y:S02]  /*1440*/  ISETP.GE.U32.AND P2, PT, R25, R28, PT ;  /* 0x0000001c1900720c */ /* 0x000fe40003f46070 */
[----:B------:R-:W-:-:S09]  /*1450*/  FSETP.GEU.AND P1, PT, R4, R23, PT ;  /* 0x000000170400720b */ /* 0x000fd20003f2e000 */
[----:B------:R-:W-:-:S04]  /*1460*/  @P0 FADD R6, R3, R6 ;  /* 0x0000000603060221 */ /* 0x000fc80000000000 */
[----:B------:R-:W-:Y:S01]  /*1470*/  @!P1 FADD R24, -R3, R24 ;  /* 0x0000001803189221 */ /* 0x000fe20000000100 */
[----:B------:R-:W-:Y:S06]  /*1480*/  @!P2 BRA `(.L_x_16) ;  /* 0xfffffffc00b4a947 */ /* 0x000fec000383ffff */
[-C--:B------:R-:W-:Y:S01]  /*1490*/  FMUL R6, R6, R7.reuse ;  /* 0x0000000706067220 */ /* 0x080fe20000400000 */
[----:B------:R-:W-:Y:S01]  /*14a0*/  FMUL R5, R24, R7 ;  /* 0x0000000718057220 */ /* 0x000fe20000400000 */
[----:B------:R-:W-:-:S03]  /*14b0*/  MOV R26, 0x42480000 ;  /* 0x42480000001a7802 */ /* 0x000fc60000000f00 */
[----:B------:R-:W-:-:S05]  /*14c0*/  FADD R30, R6, R5 ;  /* 0x00000005061e7221 */ /* 0x000fca0000000000 */
[----:B------:R-:W-:-:S13]  /*14d0*/  FSETP.NEU.AND P0, PT, R30, RZ, PT ;  /* 0x000000ff1e00720b */ /* 0x000fda0003f0d000 */
[----:B------:R-:W-:Y:S05]  /*14e0*/  @!P0 BRA `(.L_x_17) ;  /* 0x0000000000308947 */ /* 0x000fea0003800000 */
[----:B------:R-:W0:Y:S01]  /*14f0*/  MUFU.RCP R4, R30 ;  /* 0x0000001e00047308 */ /* 0x000e220000001000 */
[----:B------:R-:W-:-:S07]  /*1500*/  FMUL R3, R6, 100 ;  /* 0x42c8000006037820 */ /* 0x000fce0000400000 */
        /* <DEDUP_REMOVED lines=9> */
[----:B------:R-:W-:-:S07]  /*15a0*/  MOV R26, R3 ;  /* 0x00000003001a7202 */ /* 0x000fce0000000f00 */
.L_x_17:
[----:B------:R-:W-:-:S13]  /*15b0*/  ISETP.GE.U32.AND P0, PT, R28, R15, PT ;  /* 0x0000000f1c00720c */ /* 0x000fda0003f06070 */
[----:B------:R-:W-:Y:S05]  /*15c0*/  @P0 BRA `(.L_x_13) ;  /* 0x0000000000a00947 */ /* 0x000fea0003800000 */
[----:B------:R-:W-:Y:S01]  /*15d0*/  FADD R4, -R7, 1 ;  /* 0x3f80000007047421 */ /* 0x000fe20000000100 */
[----:B------:R-:W0:Y:S06]  /*15e0*/  LDCU UR4, c[0x0][0x3a4] ;  /* 0x00007480ff0477ac */ /* 0x000e2c0008000800 */
.L_x_19:
[----:B------:R-:W1:Y:S01]  /*15f0*/  LDC.64 R22, c[0x0][0x380] ;  /* 0x0000e000ff167b82 */ /* 0x000e620000000a00 */
[----:B0-----:R-:W-:-:S04]  /*1600*/  IMAD R25, R28, UR4, R21 ;  /* 0x000000041c197c24 */ /* 0x001fc8000f8e0215 */
[C---:B------:R-:W-:Y:S02]  /*1610*/  VIADD R3, R25.reuse, UR4 ;  /* 0x0000000419037c36 */ /* 0x040fe40008000000 */
[----:B-1----:R-:W-:-:S04]  /*1620*/  IMAD.WIDE.U32 R24, R25, 0x4, R22 ;  /* 0x0000000419187825 */ /* 0x002fc800078e0016 */
[----:B------:R-:W-:Y:S02]  /*1630*/  IMAD.WIDE.U32 R22, R3, 0x4, R22 ;  /* 0x0000000403167825 */ /* 0x000fe400078e0016 */
[----:B------:R-:W2:Y:S04]  /*1640*/  LDG.E.CONSTANT R25, desc[UR8][R24.64] ;  /* 0x0000000818197981 */ /* 0x000ea8000c1e9900 */
[----:B------:R-:W3:Y:S01]  /*1650*/  LDG.E.CONSTANT R22, desc[UR8][R22.64] ;  /* 0x0000000816167981 */ /* 0x000ee2000c1e9900 */
[----:B------:R-:W-:Y:S01]  /*1660*/  HFMA2 R26, -RZ, RZ, 3.140625, 0 ;  /* 0x42480000ff1a7431 */ /* 0x000fe200000001ff */
[----:B--2---:R-:W-:-:S04]  /*1670*/  FSETP.NE.AND P0, PT, |R25|, +INF , PT ;  /* 0x7f8000001900780b */ /* 0x004fc80003f05200 */
[----:B---3--:R-:W-:-:S13]  /*1680*/  FSETP.EQU.OR P0, PT, |R22|, +INF , !P0 ;  /* 0x7f8000001600780b */ /* 0x008fda000470a600 */
[----:B------:R-:W-:Y:S05]  /*1690*/  @P0 BRA `(.L_x_13) ;  /* 0x00000000006c0947 */ /* 0x000fea0003800000 */
[C---:B------:R-:W-:Y:S01]  /*16a0*/  FADD R3, R22.reuse, -R25 ;  /* 0x8000001916037221 */ /* 0x040fe20000000000 */
[----:B------:R-:W-:Y:S02]  /*16b0*/  FSETP.GEU.AND P0, PT, R22, R25, PT ;  /* 0x000000191600720b */ /* 0x000fe40003f0e000 */
[----:B------:R-:W-:Y:S02]  /*16c0*/  IADD3 R28, PT, PT, R28, 0x1, RZ ;  /* 0x000000011c1c7810 */ /* 0x000fe40007ffe0ff */
[----:B------:R-:W-:Y:S02]  /*16d0*/  FMNMX R22, RZ, R3, !PT ;  /* 0x00000003ff167209 */ /* 0x000fe40007800000 */
[----:B------:R-:W-:Y:S02]  /*16e0*/  FSEL R24, -R3, RZ, !P0 ;  /* 0x000000ff03187208 */ /* 0x000fe40004000100 */
[----:B------:R-:W-:Y:S01]  /*16f0*/  MOV R26, 0x42480000 ;  /* 0x42480000001a7802 */ /* 0x000fe20000000f00 */
[----:B------:R-:W-:-:S02]  /*1700*/  FMUL R3, R22, R7 ;  /* 0x0000000716037220 */ /* 0x000fc40000400000 */
[----:B------:R-:W-:Y:S02]  /*1710*/  FMUL R24, R24, R7 ;  /* 0x0000000718187220 */ /* 0x000fe40000400000 */
[C---:B------:R-:W-:Y:S02]  /*1720*/  FFMA R6, R4.reuse, R6, R3 ;  /* 0x0000000604067223 */ /* 0x040fe40000000003 */
[----:B------:R-:W-:-:S04]  /*1730*/  FFMA R5, R4, R5, R24 ;  /* 0x0000000504057223 */ /* 0x000fc80000000018 */
        /* <DEDUP_REMOVED lines=15> */
.L_x_18:
[----:B------:R-:W-:-:S13]  /*1830*/  ISETP.GE.U32.AND P0, PT, R28, R15, PT ;  /* 0x0000000f1c00720c */ /* 0x000fda0003f06070 */
[----:B------:R-:W-:Y:S05]  /*1840*/  @!P0 BRA `(.L_x_19) ;  /* 0xfffffffc00688947 */ /* 0x000fea000383ffff */
.L_x_13:
[----:B------:R-:W-:Y:S01]  /*1850*/  MOV R3, 0x40000000 ;  /* 0x4000000000037802 */ /* 0x000fe20000000f00 */
[----:B------:R-:W-:Y:S01]  /*1860*/  IMAD.MOV.U32 R4, RZ, RZ, 0x41c80000 ;  /* 0x41c80000ff047424 */ /* 0x000fe200078e00ff */
[----:B------:R-:W-:-:S03]  /*1870*/  MOV R5, 0x3d23d70a ;  /* 0x3d23d70a00057802 */ /* 0x000fc60000000f00 */
[----:B------:R-:W-:Y:S02]  /*1880*/  FFMA R3, R26, R3, -100 ;  /* 0xc2c800001a037423 */ /* 0x000fe40000000003 */
[----:B------:R-:W-:Y:S02]  /*1890*/  FFMA R4, R5, -R4, 1 ;  /* 0x3f80000005047423 */ /* 0x000fe40000000804 */
[----:B------:R-:W0:Y:S02]  /*18a0*/  FCHK P0, |R3|, 25 ;  /* 0x41c8000003007902 */ /* 0x000e240000000200 */
[----:B------:R-:W-:-:S04]  /*18b0*/  FFMA R4, R4, R5, 0.039999999105930328369 ;  /* 0x3d23d70a04047423 */ /* 0x000fc80000000005 */
[----:B------:R-:W-:-:S04]  /*18c0*/  FFMA R6, |R3|, R4, RZ ;  /* 0x0000000403067223 */ /* 0x000fc800000002ff */
[----:B------:R-:W-:-:S04]  /*18d0*/  FFMA R5, R6, -25, |R3| ;  /* 0xc1c8000006057823 */ /* 0x000fc80000000403 */
[----:B------:R-:W-:Y:S01]  /*18e0*/  FFMA R6, R4, R5, R6 ;  /* 0x0000000504067223 */ /* 0x000fe20000000006 */
[----:B0-----:R-:W-:Y:S06]  /*18f0*/  @!P0 BRA `(.L_x_20) ;  /* 0x0000000000148947 */ /* 0x001fec0003800000 */
[----:B------:R-:W-:Y:S02]  /*1900*/  HFMA2 R30, -RZ, RZ, 2.890625, 0 ;  /* 0x41c80000ff1e7431 */ /* 0x000fe400000001ff */
[----:B------:R-:W-:Y:S01]  /*1910*/  FADD R3, |R3|, -RZ ;  /* 0x800000ff03037221 */ /* 0x000fe20000000200 */
[----:B------:R-:W-:-:S07]  /*1920*/  MOV R22, 0x1940 ;  /* 0x0000194000167802 */ /* 0x000fce0000000f00 */
[----:B------:R-:W-:Y:S05]  /*1930*/  CALL.REL.NOINC `($__internal_2_$__cuda_sm3x_div_rn_noftz_f32_slowpath) ;  /* 0x00000024008c7944 */ /* 0x000fea0003c00000 */
[----:B------:R-:W-:-:S07]  /*1940*/  MOV R6, R3 ;  /* 0x0000000300067202 */ /* 0x000fce0000000f00 */
.L_x_20:
[----:B------:R-:W0:Y:S01]  /*1950*/  LDCU UR4, c[0x0][0x394] ;  /* 0x00007280ff0477ac */ /* 0x000e220008000800 */
[----:B------:R-:W-:Y:S01]  /*1960*/  HFMA2 R30, -RZ, RZ, 0, 0 ;  /* 0x00000000ff1e7431 */ /* 0x000fe200000001ff */
[----:B------:R-:W-:Y:S02]  /*1970*/  IADD3 R9, PT, PT, -R9, RZ, RZ ;  /* 0x000000ff09097210 */ /* 0x000fe40007ffe1ff */
[----:B------:R-:W-:Y:S01]  /*1980*/  MOV R3, RZ ;  /* 0x000000ff00037202 */ /* 0x000fe20000000f00 */
[----:B------:R-:W1:Y:S01]  /*1990*/  LDCU UR5, c[0x0][0x394] ;  /* 0x00007280ff0577ac */ /* 0x000e620008000800 */
[----:B0-----:R-:W-:Y:S01]  /*19a0*/  FADD R7, R6, UR4 ;  /* 0x0000000406077e21 */ /* 0x001fe20008000000 */
[----:B------:R-:W0:Y:S03]  /*19b0*/  LDCU UR4, c[0x0][0x3a4] ;  /* 0x00007480ff0477ac */ /* 0x000e260008000800 */
[C---:B------:R-:W-:Y:S01]  /*19c0*/  FMUL R5, R7.reuse, 0.5 ;  /* 0x3f00000007057820 */ /* 0x040fe20000400000 */
[----:B------:R-:W2:Y:S08]  /*19d0*/  FRND.FLOOR R4, R7 ;  /* 0x0000000700047307 */ /* 0x000eb00000205000 */
[----:B------:R-:W3:Y:S01]  /*19e0*/  FRND.TRUNC R5, R5 ;  /* 0x0000000500057307 */ /* 0x000ee2000020d000 */
[----:B--2---:R-:W-:-:S02]  /*19f0*/  FSETP.NEU.AND P1, PT, R7, R4, PT ;  /* 0x000000040700720b */ /* 0x004fc40003f2d000 */
[C---:B------:R-:W-:Y:S01]  /*1a00*/  IADD3 R4, PT, PT, -R8.reuse, R11, RZ ;  /* 0x0000000b08047210 */ /* 0x040fe20007ffe1ff */
[C---:B------:R-:W-:Y:S01]  /*1a10*/  VIADD R11, R8.reuse, 0x1 ;  /* 0x00000001080b7836 */ /* 0x040fe20000000000 */
[----:B------:R-:W-:-:S03]  /*1a20*/  IADD3 R8, PT, PT, -R8, 0x1, RZ ;  /* 0x0000000108087810 */ /* 0x000fc60007ffe1ff */
[----:B0-----:R-:W-:Y:S02]  /*1a30*/  IMAD R23, R4, UR4, R21 ;  /* 0x0000000404177c24 */ /* 0x001fe4000f8e0215 */
[----:B---3--:R-:W-:-:S04]  /*1a40*/  FADD R22, R5, R5 ;  /* 0x0000000505167221 */ /* 0x008fc80000000000 */
[----:B-1----:R-:W-:-:S07]  /*1a50*/  FADD R22, R7, -R22 ;  /* 0x8000001607167221 */ /* 0x002fce0000000000 */
.L_x_24:
[----:B------:R-:W0:Y:S02]  /*1a60*/  LDC.64 R4, c[0x0][0x380] ;  /* 0x0000e000ff047b82 */ /* 0x000e240000000a00 */
[----:B0-----:R-:W-:-:S06]  /*1a70*/  IMAD.WIDE R4, R23, 0x4, R4 ;  /* 0x0000000417047825 */ /* 0x001fcc00078e0204 */
[----:B------:R-:W2:Y:S01]  /*1a80*/  LDG.E.CONSTANT R4, desc[UR8][R4.64] ;  /* 0x0000000804047981 */ /* 0x000ea2000c1e9900 */
[----:B------:R-:W-:-:S04]  /*1a90*/  IADD3 R9, PT, PT, R9, 0x1, RZ ;  /* 0x0000000109097810 */ /* 0x000fc80007ffe0ff */
[----:B------:R-:W-:Y:S02]  /*1aa0*/  ISETP.NE.AND P2, PT, R9, RZ, PT ;  /* 0x000000ff0900720c */ /* 0x000fe40003f45270 */
[----:B--2---:R-:W-:-:S13]  /*1ab0*/  FSETP.NAN.AND P0, PT, |R4|, |R4|, PT ;  /* 0x400000040400720b */ /* 0x004fda0003f08200 */
[----:B------:R-:W-:Y:S05]  /*1ac0*/  @P0 BRA `(.L_x_21) ;  /* 0x00000004005c0947 */ /* 0x000fea0003800000 */
[----:B------:R-:W-:Y:S01]  /*1ad0*/  IADD3 R29, PT, PT, R11, -0x1, RZ ;  /* 0xffffffff0b1d7810 */ /* 0x000fe20007ffe0ff */
[----:B------:R-:W-:-:S03]  /*1ae0*/  HFMA2 R34, -RZ, RZ, 0.771484375, 0.21533203125 ;  /* 0x3a2c32e4ff227431 */ /* 0x000fc600000001ff */
[----:B------:R-:W-:-:S04]  /*1af0*/  I2FP.F32.S32 R24, R29 ;  /* 0x0000001d00187245 */ /* 0x000fc80000201400 */
[C---:B------:R-:W-:Y:S01]  /*1b00*/  FSETP.GEU.AND P0, PT, |R24|.reuse, 1.175494350822287508e-38, PT ;  /* 0x008000001800780b */ /* 0x040fe20003f0e200 */
[----:B------:R-:W-:-:S05]  /*1b10*/  FMUL R5, |R24|, 16777216 ;  /* 0x4b80000018057820 */ /* 0x000fca0000400200 */
[----:B------:R-:W-:-:S04]  /*1b20*/  FSEL R5, R5, |R24|, !P0 ;  /* 0x4000001805057208 */ /* 0x000fc80004000000 */
[----:B------:R-:W-:-:S04]  /*1b30*/  IADD3 R25, PT, PT, R5, -0x3f3504f3, RZ ;  /* 0xc0cafb0d05197810 */ /* 0x000fc80007ffe0ff */
[----:B------:R-:W-:-:S04]  /*1b40*/  LOP3.LUT R28, R25, 0xff800000, RZ, 0xc0, !PT ;  /* 0xff800000191c7812 */ /* 0x000fc800078ec0ff */
[----:B------:R-:W-:Y:S01]  /*1b50*/  I2FP.F32.S32 R27, R28 ;  /* 0x0000001c001b7245 */ /* 0x000fe20000201400 */
[----:B------:R-:W-:-:S04]  /*1b60*/  IMAD.IADD R25, R5, 0x1, -R28 ;  /* 0x0000000105197824 */ /* 0x000fc800078e0a1c */
[C---:B------:R-:W-:Y:S01]  /*1b70*/  FADD R5, R25.reuse, 1 ;  /* 0x3f80000019057421 */ /* 0x040fe20000000000 */
[----:B------:R-:W-:-:S04]  /*1b80*/  FADD R32, R25, -1 ;  /* 0xbf80000019207421 */ /* 0x000fc80000000000 */
[----:B------:R-:W-:Y:S01]  /*1b90*/  FADD R26, R32, R32 ;  /* 0x00000020201a7221 */ /* 0x000fe20000000000 */
[----:B------:R-:W0:Y:S03]  /*1ba0*/  MUFU.RCP R5, R5 ;  /* 0x0000000500057308 */ /* 0x000e260000001000 */
[----:B0-----:R-:W-:Y:S01]  /*1bb0*/  FMUL R25, R5, R26 ;  /* 0x0000001a05197220 */ /* 0x001fe20000400000 */
[----:B------:R-:W-:-:S03]  /*1bc0*/  FSEL R26, RZ, -24, P0 ;  /* 0xc1c00000ff1a7808 */ /* 0x000fc60000000000 */
[C---:B------:R-:W-:Y:S02]  /*1bd0*/  FADD R31, R32.reuse, -R25 ;  /* 0x80000019201f7221 */ /* 0x040fe40000000000 */
[----:B------:R-:W-:Y:S01]  /*1be0*/  FFMA R28, R27, 1.1920928955078125e-07, R26 ;  /* 0x340000001b1c7823 */ /* 0x000fe2000000001a */
[-C--:B------:R-:W-:Y:S01]  /*1bf0*/  FMUL R27, R25, R25.reuse ;  /* 0x00000019191b7220 */ /* 0x080fe20000400000 */
[----:B------:R-:W-:Y:S02]  /*1c00*/  FADD R31, R31, R31 ;  /* 0x0000001f1f1f7221 */ /* 0x000fe40000000000 */
[----:B------:R-:W-:Y:S01]  /*1c10*/  FFMA R26, R25, 1.4426950216293334961, R28 ;  /* 0x3fb8aa3b191a7823 */ /* 0x000fe2000000001c */
[C---:B------:R-:W-:Y:S01]  /*1c20*/  FFMA R34, R27.reuse, R34, 0.0032181653659790754318 ;  /* 0x3b52e7db1b227423 */ /* 0x040fe20000000022 */
[----:B------:R-:W-:Y:S02]  /*1c30*/  FFMA R32, R32, -R25, R31 ;  /* 0x8000001920207223 */ /* 0x000fe4000000001f */
[----:B------:R-:W-:Y:S01]  /*1c40*/  FADD R28, R28, -R26 ;  /* 0x8000001a1c1c7221 */ /* 0x000fe20000000000 */
[----:B------:R-:W-:Y:S01]  /*1c50*/  FFMA R34, R27, R34, 0.018033718690276145935 ;  /* 0x3c93bb731b227423 */ /* 0x000fe20000000022 */
[----:B------:R-:W-:-:S02]  /*1c60*/  FMUL R32, R5, R32 ;  /* 0x0000002005207220 */ /* 0x000fc40000400000 */
[----:B------:R-:W-:Y:S01]  /*1c70*/  FFMA R5, R25, 1.4426950216293334961, R28 ;  /* 0x3fb8aa3b19057823 */ /* 0x000fe2000000001c */
[----:B------:R-:W-:-:S03]  /*1c80*/  FFMA R34, R27, R34, 0.12022458761930465698 ;  /* 0x3df6384f1b227423 */ /* 0x000fc60000000022 */
[----:B------:R-:W-:Y:S01]  /*1c90*/  FFMA R28, R32, 1.4426950216293334961, R5 ;  /* 0x3fb8aa3b201c7823 */ /* 0x000fe20000000005 */
[----:B------:R-:W-:-:S03]  /*1ca0*/  FMUL R34, R27, R34 ;  /* 0x000000221b227220 */ /* 0x000fc60000400000 */
[----:B------:R-:W-:Y:S01]  /*1cb0*/  FFMA R5, R25, 1.9251366722983220825e-08, R28 ;  /* 0x32a55e3419057823 */ /* 0x000fe2000000001c */
[----:B------:R-:W-:-:S04]  /*1cc0*/  FMUL R27, R34, 3 ;  /* 0x40400000221b7820 */ /* 0x000fc80000400000 */
[----:B------:R-:W-:Y:S01]  /*1cd0*/  FFMA R5, R32, R27, R5 ;  /* 0x0000001b20057223 */ /* 0x000fe20000000005 */
[----:B------:R-:W-:-:S03]  /*1ce0*/  MOV R32, 0x391fcb8e ;  /* 0x391fcb8e00207802 */ /* 0x000fc60000000f00 */
[----:B------:R-:W-:-:S04]  /*1cf0*/  FFMA R25, R25, R34, R5 ;  /* 0x0000002219197223 */ /* 0x000fc80000000005 */
[----:B------:R-:W-:-:S04]  /*1d00*/  FADD R27, R26, R25 ;  /* 0x000000191a1b7221 */ /* 0x000fc80000000000 */
[----:B------:R-:W-:Y:S01]  /*1d10*/  FMUL R28, R7, R27 ;  /* 0x0000001b071c7220 */ /* 0x000fe20000400000 */
[----:B------:R-:W-:-:S03]  /*1d20*/  FADD R26, -R26, R27 ;  /* 0x0000001b1a1a7221 */ /* 0x000fc60000000100 */
[----:B------:R-:W0:Y:S01]  /*1d30*/  FRND R5, R28 ;  /* 0x0000001c00057307 */ /* 0x000e220000201000 */
[----:B------:R-:W-:Y:S01]  /*1d40*/  FADD R26, R25, -R26 ;  /* 0x8000001a191a7221 */ /* 0x000fe20000000000 */
[C---:B------:R-:W-:Y:S01]  /*1d50*/  FFMA R27, R7.reuse, R27, -R28 ;  /* 0x0000001b071b7223 */ /* 0x040fe2000000081c */
[C---:B------:R-:W-:Y:S02]  /*1d60*/  FSETP.GT.AND P3, PT, |R28|.reuse, 152, PT ;  /* 0x431800001c00780b */ /* 0x040fe40003f64200 */
[C---:B------:R-:W-:Y:S01]  /*1d70*/  FSETP.GEU.AND P4, PT, R28.reuse, RZ, PT ;  /* 0x000000ff1c00720b */ /* 0x040fe20003f8e000 */
[----:B------:R-:W-:Y:S02]  /*1d80*/  FFMA R26, R7, R26, R27 ;  /* 0x0000001a071a7223 */ /* 0x000fe4000000001b */
[----:B------:R-:W1:Y:S01]  /*1d90*/  F2I.NTZ R27, R28 ;  /* 0x0000001c001b7305 */ /* 0x000e620000203100 */
[----:B0-----:R-:W-:Y:S01]  /*1da0*/  FADD R25, R28, -R5 ;  /* 0x800000051c197221 */ /* 0x001fe20000000000 */
[----:B------:R-:W-:-:S03]  /*1db0*/  FSETP.GT.AND P0, PT, R5, RZ, PT ;  /* 0x000000ff0500720b */ /* 0x000fc60003f04000 */
[----:B------:R-:W-:-:S04]  /*1dc0*/  FADD R25, R26, R25 ;  /* 0x000000191a197221 */ /* 0x000fc80000000000 */
[----:B------:R-:W-:Y:S01]  /*1dd0*/  FFMA R26, R25, R32, 0.0013391353422775864601 ;  /* 0x3aaf85ed191a7423 */ /* 0x000fe20000000020 */
[----:B------:R-:W-:Y:S02]  /*1de0*/  SEL R32, RZ, 0x83000000, P0 ;  /* 0x83000000ff207807 */ /* 0x000fe40000000000 */
[----:B------:R-:W-:Y:S01]  /*1df0*/  FSETP.NEU.AND P0, PT, R7, RZ, PT ;  /* 0x000000ff0700720b */ /* 0x000fe20003f0d000 */
[C---:B------:R-:W-:Y:S01]  /*1e00*/  FFMA R26, R25.reuse, R26, 0.0096188392490148544312 ;  /* 0x3c1d9856191a7423 */ /* 0x040fe2000000001a */
[----:B------:R-:W-:Y:S02]  /*1e10*/  IADD3 R5, PT, PT, R32, 0x7f000000, RZ ;  /* 0x7f00000020057810 */ /* 0x000fe40007ffe0ff */
[----:B------:R-:W-:Y:S01]  /*1e20*/  ISETP.EQ.OR P0, PT, R8, RZ, !P0 ;  /* 0x000000ff0800720c */ /* 0x000fe20004702670 */
[----:B------:R-:W-:Y:S01]  /*1e30*/  FFMA R26, R25, R26, 0.055503588169813156128 ;  /* 0x3d6357bb191a7423 */ /* 0x000fe2000000001a */
[----:B-1----:R-:W-:-:S03]  /*1e40*/  LEA R32, R27, -R32, 0x17 ;  /* 0x800000201b207211 */ /* 0x002fc600078eb8ff */
[----:B------:R-:W-:-:S04]  /*1e50*/  FFMA R26, R25, R26, 0.24022644758224487305 ;  /* 0x3e75fdec191a7423 */ /* 0x000fc8000000001a */
[----:B------:R-:W-:-:S04]  /*1e60*/  FFMA R26, R25, R26, 0.69314718246459960938 ;  /* 0x3f317218191a7423 */ /* 0x000fc8000000001a */
[----:B------:R-:W-:-:S04]  /*1e70*/  FFMA R26, R25, R26, 1 ;  /* 0x3f800000191a7423 */ /* 0x000fc8000000001a */
[----:B------:R-:W-:-:S04]  /*1e80*/  FMUL R5, R26, R5 ;  /* 0x000000051a057220 */ /* 0x000fc80000400000 */
[----:B------:R-:W-:Y:S01]  /*1e90*/  FMUL R32, R5, R32 ;  /* 0x0000002005207220 */ /* 0x000fe20000400000 */
[----:B------:R-:W-:Y:S01]  /*1ea0*/  HFMA2 R5, -RZ, RZ, 1.875, 0 ;  /* 0x3f800000ff057431 */ /* 0x000fe200000001ff */
[----:B------:R-:W-:Y:S01]  /*1eb0*/  @P3 FSEL R32, RZ, +INF , !P4 ;  /* 0x7f800000ff203808 */ /* 0x000fe20006000000 */
[----:B------:R-:W-:Y:S06]  /*1ec0*/  @P0 BRA `(.L_x_22) ;  /* 0x0000000000540947 */ /* 0x000fec0003800000 */
[----:B------:R-:W-:-:S04]  /*1ed0*/  FSETP.NAN.AND P0, PT, |R7|, |R7|, PT ;  /* 0x400000070700720b */ /* 0x000fc80003f08200 */
[----:B------:R-:W-:-:S13]  /*1ee0*/  FSETP.NUM.AND P0, PT, |R24|, |R24|, !P0 ;  /* 0x400000181800720b */ /* 0x000fda0004707200 */
[----:B------:R-:W-:Y:S01]  /*1ef0*/  @!P0 FADD R5, R7, R24 ;  /* 0x0000001807058221 */ /* 0x000fe20000000000 */
[----:B------:R-:W-:Y:S06]  /*1f00*/  @!P0 BRA `(.L_x_22) ;  /* 0x0000000000448947 */ /* 0x000fec0003800000 */
[----:B------:R-:W-:Y:S02]  /*1f10*/  FSETP.NEU.AND P0, PT, |R24|, +INF , PT ;  /* 0x7f8000001800780b */ /* 0x000fe40003f0d200 */
[----:B------:R-:W-:-:S13]  /*1f20*/  ISETP.NE.AND P3, PT, R11, 0x1, PT ;  /* 0x000000010b00780c */ /* 0x000fda0003f65270 */
[----:B------:R-:W-:Y:S05]  /*1f30*/  @P0 BRA P3, `(.L_x_23) ;  /* 0x0000000000180947 */ /* 0x000fea0001800000 */
[----:B------:R-:W-:Y:S01]  /*1f40*/  FSETP.GEU.AND P3, PT, R6, -UR5, PT ;  /* 0x8000000506007c0b */ /* 0x000fe2000bf6e000 */
[----:B------:R-:W-:Y:S01]  /*1f50*/  FADD R5, R24, R24 ;  /* 0x0000001818057221 */ /* 0x000fe20000000000 */
[----:B------:R-:W-:-:S11]  /*1f60*/  FSETP.NEU.AND P0, PT, |R22|, 1, PT ;  /* 0x3f8000001600780b */ /* 0x000fd60003f0d200 */
[----:B------:R-:W-:-:S04]  /*1f70*/  @!P3 LOP3.LUT R5, R5, 0x7f800000, RZ, 0x3c, !PT ;  /* 0x7f8000000505b812 */ /* 0x000fc800078e3cff */
[----:B------:R-:W-:Y:S01]  /*1f80*/  @P0 LOP3.LUT R5, R5, 0x7fffffff, RZ, 0xc0, !PT ;  /* 0x7fffffff05050812 */ /* 0x000fe200078ec0ff */
[----:B------:R-:W-:Y:S06]  /*1f90*/  BRA `(.L_x_22) ;  /* 0x0000000000207947 */ /* 0x000fec0003800000 */
.L_x_23:
[----:B------:R-:W-:Y:S02]  /*1fa0*/  FSETP.NEU.AND P0, PT, |R7|, +INF , PT ;  /* 0x7f8000000700780b */ /* 0x000fe40003f0d200 */
[----:B------:R-:W-:-:S13]  /*1fb0*/  ISETP.EQ.AND P3, PT, R8, 0x2, PT ;  /* 0x000000020800780c */ /* 0x000fda0003f62270 */
[----:B------:R-:W-:Y:S05]  /*1fc0*/  @!P0 BRA P3, `(.L_x_22) ;  /* 0x0000000000148947 */ /* 0x000fea0001800000 */
[----:B------:R-:W-:Y:S01]  /*1fd0*/  ISETP.GT.AND P0, PT, R29, -0x1, PT ;  /* 0xffffffff1d00780c */ /* 0x000fe20003f04270 */
[----:B------:R-:W-:-:S12]  /*1fe0*/  IMAD.MOV.U32 R5, RZ, RZ, R32 ;  /* 0x000000ffff057224 */ /* 0x000fd800078e0020 */
[----:B------:R-:W-:-:S04]  /*1ff0*/  @!P0 FSETP.NEU.AND P3, PT, |R22|, 1, PT ;  /* 0x3f8000001600880b */ /* 0x000fc80003f6d200 */
[----:B------:R-:W-:-:S04]  /*2000*/  @!P0 FSEL R24, R32, -R32, P3 ;  /* 0x8000002020188208 */ /* 0x000fc80001800000 */
[----:B------:R-:W-:-:S07]  /*2010*/  @!P0 FSEL R5, R24, +QNAN , !P1 ;  /* 0x7fffffff18058808 */ /* 0x000fce0004800000 */
.L_x_22:
[----:B------:R-:W-:Y:S01]  /*2020*/  FFMA R3, R4, R5, R3 ;  /* 0x0000000504037223 */ /* 0x000fe20000000003 */
[----:B------:R-:W-:-:S07]  /*2030*/  FADD R30, R30, R5 ;  /* 0x000000051e1e7221 */ /* 0x000fce0000000000 */
.L_x_21:
[----:B------:R-:W0:Y:S01]  /*2040*/  LDC R4, c[0x0][0x3a4] ;  /* 0x0000e900ff047b82 */ /* 0x000e220000000800 */
[----:B------:R-:W-:Y:S02]  /*2050*/  IADD3 R11, PT, PT, R11, -0x1, RZ ;  /* 0xffffffff0b0b7810 */ /* 0x000fe40007ffe0ff */
[----:B------:R-:W-:Y:S02]  /*2060*/  IADD3 R8, PT, PT, R8, 0x1, RZ ;  /* 0x0000000108087810 */ /* 0x000fe40007ffe0ff */
[----:B0-----:R-:W-:Y:S01]  /*2070*/  IADD3 R23, PT, PT, R23, R4, RZ ;  /* 0x0000000417177210 */ /* 0x001fe20007ffe0ff */
[----:B------:R-:W-:Y:S06]  /*2080*/  @P2 BRA `(.L_x_24) ;  /* 0xfffffff800742947 */ /* 0x000fec000383ffff */
[----:B------:R-:W0:Y:S01]  /*2090*/  MUFU.RCP R5, R30 ;  /* 0x0000001e00057308 */ /* 0x000e220000001000 */
[----:B------:R-:W-:-:S07]  /*20a0*/  FSETP.GT.AND P1, PT, R30, RZ, PT ;  /* 0x000000ff1e00720b */ /* 0x000fce0003f24000 */
        /* <DEDUP_REMOVED lines=10> */
.L_x_25:
[----:B------:R-:W0:Y:S01]  /*2150*/  LDC.64 R4, c[0x0][0x3b8] ;  /* 0x0000ee00ff047b82 */ /* 0x000e220000000a00 */
[----:B------:R-:W-:Y:S01]  /*2160*/  FSEL R13, R6, R13, P1 ;  /* 0x0000000d060d7208 */ /* 0x000fe20000800000 */
[----:B0-----:R-:W-:-:S05]  /*2170*/  IMAD.WIDE.U32 R10, R10, 0x4, R4 ;  /* 0x000000040a0a7825 */ /* 0x001fca00078e0004 */
[----:B------:R0:W-:Y:S02]  /*2180*/  STG.E desc[UR8][R10.64], R13 ;  /* 0x0000000d0a007986 */ /* 0x0001e4000c101908 */
.L_x_5:
[----:B------:R-:W1:Y:S01]  /*2190*/  LDCU UR4, c[0x0][0x3a8] ;  /* 0x00007500ff0477ac */ /* 0x000e620008000800 */
[----:B------:R-:W-:-:S04]  /*21a0*/  IADD3 R15, PT, PT, R15, 0x1, RZ ;  /* 0x000000010f0f7810 */ /* 0x000fc80007ffe0ff */
[----:B-1----:R-:W-:-:S13]  /*21b0*/  ISETP.NE.AND P0, PT, R15, UR4, PT ;  /* 0x000000040f007c0c */ /* 0x002fda000bf05270 */
[----:B------:R-:W-:Y:S05]  /*21c0*/  @P0 BRA `(.L_x_26) ;  /* 0xffffffe400a40947 */ /* 0x000fea000383ffff */
[----:B------:R-:W1:Y:S02]  /*21d0*/  LDC R3, c[0x0][0x3a0] ;  /* 0x0000e800ff037b82 */ /* 0x000e640000000800 */
[----:B-1----:R-:W-:-:S13]  /*21e0*/  ISETP.GT.AND P0, PT, R3, 0x1, PT ;  /* 0x000000010300780c */ /* 0x002fda0003f04270 */
[----:B------:R-:W-:Y:S05]  /*21f0*/  @P0 BRA `(.L_x_27) ;  /* 0x0000000000e40947 */ /* 0x000fea0003800000 */
[C---:B------:R-:W-:Y:S01]  /*2200*/  IADD3 R0, PT, PT, -R20.reuse, UR4, RZ ;  /* 0x0000000414007c10 */ /* 0x040fe2000fffe1ff */
[----:B------:R-:W-:Y:S01]  /*2210*/  VIADD R2, R20, -UR4 ;  /* 0x8000000414027c36 */ /* 0x000fe20008000000 */
[----:B0-----:R-:W-:Y:S02]  /*2220*/  MOV R10, R20 ;  /* 0x00000014000a7202 */ /* 0x001fe40000000f00 */
[----:B------:R-:W-:Y:S02]  /*2230*/  LOP3.LUT P0, R3, R0, 0x3, RZ, 0xc0, !PT ;  /* 0x0000000300037812 */ /* 0x000fe4000780c0ff */
[----:B------:R-:W-:-:S11]  /*2240*/  ISETP.GT.U32.AND P1, PT, R2, -0x4, PT ;  /* 0xfffffffc0200780c */ /* 0x000fd60003f24070 */
[----:B------:R-:W-:Y:S05]  /*2250*/  @!P0 BRA `(.L_x_28) ;  /* 0x0000000000388947 */ /* 0x000fea0003800000 */
[----:B------:R-:W0:Y:S01]  /*2260*/  LDC.64 R6, c[0x0][0x3b8] ;  /* 0x0000ee00ff067b82 */ /* 0x000e220000000a00 */
[----:B------:R-:W1:Y:S01]  /*2270*/  LDCU UR5, c[0x0][0x3a4] ;  /* 0x00007480ff0577ac */ /* 0x000e620008000800 */
[----:B------:R-:W-:Y:S02]  /*2280*/  IADD3 R10, PT, PT, R20, R3, RZ ;  /* 0x00000003140a7210 */ /* 0x000fe40007ffe0ff */
[----:B------:R-:W-:-:S04]  /*2290*/  IADD3 R0, PT, PT, -R3, RZ, RZ ;  /* 0x000000ff03007210 */ /* 0x000fc80007ffe1ff */
[----:B------:R-:W2:Y:S01]  /*22a0*/  LDC.64 R8, c[0x0][0x3c0] ;  /* 0x0000f000ff087b82 */ /* 0x000ea20000000a00 */
[----:B-1----:R-:W-:-:S07]  /*22b0*/  IMAD R11, R20, UR5, R21 ;  /* 0x00000005140b7c24 */ /* 0x002fce000f8e0215 */
.L_x_29:
[----:B01----:R-:W-:-:S06]  /*22c0*/  IMAD.WIDE.U32 R2, R11, 0x4, R6 ;  /* 0x000000040b027825 */ /* 0x003fcc00078e0006 */
[----:B------:R-:W3:Y:S01]  /*22d0*/  LDG.E R3, desc[UR8][R2.64] ;  /* 0x0000000802037981 */ /* 0x000ee2000c1e1900 */
[C---:B--2---:R-:W-:Y:S01]  /*22e0*/  IMAD.WIDE.U32 R4, R11.reuse, 0x4, R8 ;  /* 0x000000040b047825 */ /* 0x044fe200078e0008 */
[----:B------:R-:W-:Y:S02]  /*22f0*/  IADD3 R0, PT, PT, R0, 0x1, RZ ;  /* 0x0000000100007810 */ /* 0x000fe40007ffe0ff */
[----:B------:R-:W-:Y:S02]  /*2300*/  IADD3 R11, PT, PT, R11, UR5, RZ ;  /* 0x000000050b0b7c10 */ /* 0x000fe4000fffe0ff */
[----:B------:R-:W-:Y:S01]  /*2310*/  ISETP.NE.AND P0, PT, R0, RZ, PT ;  /* 0x000000ff0000720c */ /* 0x000fe20003f05270 */
[----:B---3--:R1:W-:-:S12]  /*2320*/  STG.E desc[UR8][R4.64], R3 ;  /* 0x0000000304007986 */ /* 0x0083d8000c101908 */
[----:B------:R-:W-:Y:S05]  /*2330*/  @P0 BRA `(.L_x_29) ;  /* 0xfffffffc00e00947 */ /* 0x000fea000383ffff */
.L_x_28:
[----:B------:R-:W-:Y:S05]  /*2340*/  @P1 EXIT ;  /* 0x000000000000194d */ /* 0x000fea0003800000 */
[----:B------:R-:W0:Y:S01]  /*2350*/  LDC R27, c[0x0][0x3a4] ;  /* 0x0000e900ff1b7b82 */ /* 0x000e220000000800 */
[C---:B------:R-:W-:Y:S01]  /*2360*/  IADD3 R12, PT, PT, R10.reuse, 0x3, RZ ;  /* 0x000000030a0c7810 */ /* 0x040fe20007ffe0ff */
[----:B------:R-:W-:-:S06]  /*2370*/  VIADD R8, R10, 0x2 ;  /* 0x000000020a087836 */ /* 0x000fcc0000000000 */
[----:B------:R-:W2:Y:S08]  /*2380*/  LDC R0, c[0x0][0x3a4] ;  /* 0x0000e900ff007b82 */ /* 0x000eb00000000800 */
[----:B-1----:R-:W1:Y:S08]  /*2390*/  LDC.64 R4, c[0x0][0x3b8] ;  /* 0x0000ee00ff047b82 */ /* 0x002e700000000a00 */
[----:B------:R-:W3:Y:S01]  /*23a0*/  LDC.64 R2, c[0x0][0x3c0] ;  /* 0x0000f000ff027b82 */ /* 0x000ee20000000a00 */
[----:B0-----:R-:W-:-:S02]  /*23b0*/  IMAD R6, R10, R27, R27 ;  /* 0x0000001b0a067224 */ /* 0x001fc400078e021b */
[-CC-:B------:R-:W-:Y:S02]  /*23c0*/  IMAD R7, R8, R27.reuse, R21.reuse ;  /* 0x0000001b08077224 */ /* 0x180fe400078e0215 */
[--C-:B------:R-:W-:Y:S01]  /*23d0*/  IMAD R9, R12, R27, R21.reuse ;  /* 0x0000001b0c097224 */ /* 0x100fe200078e0215 */
[----:B------:R-:W-:Y:S01]  /*23e0*/  IADD3 R25, PT, PT, R6, R21, RZ ;  /* 0x0000001506197210 */ /* 0x000fe20007ffe0ff */
[C---:B------:R-:W-:Y:S01]  /*23f0*/  IMAD R27, R10.reuse, R27, R21 ;  /* 0x0000001b0a1b7224 */ /* 0x040fe200078e0215 */
[----:B------:R-:W-:-:S07]  /*2400*/  IADD3 R6, PT, PT, R10, -UR4, RZ ;  /* 0x800000040a067c10 */ /* 0x000fce000fffe0ff */
.L_x_30:
[----:B-1----:R-:W-:-:S06]  /*2410*/  IMAD.WIDE.U32 R10, R27, 0x4, R4 ;  /* 0x000000041b0a7825 */ /* 0x002fcc00078e0004 */
[----:B------:R-:W4:Y:S01]  /*2420*/  LDG.E R11, desc[UR8][R10.64] ;  /* 0x000000080a0b7981 */ /* 0x000f22000c1e1900 */
[----:B---3--:R-:W-:-:S04]  /*2430*/  IMAD.WIDE.U32 R12, R27, 0x4, R2 ;  /* 0x000000041b0c7825 */ /* 0x008fc800078e0002 */
[C---:B------:R-:W-:Y:S01]  /*2440*/  IMAD.WIDE.U32 R14, R25.reuse, 0x4, R4 ;  /* 0x00000004190e7825 */ /* 0x040fe200078e0004 */
[----:B----4-:R0:W-:Y:S05]  /*2450*/  STG.E desc[UR8][R12.64], R11 ;  /* 0x0000000b0c007986 */ /* 0x0101ea000c101908 */
[----:B------:R-:W3:Y:S01]  /*2460*/  LDG.E R15, desc[UR8][R14.64] ;  /* 0x000000080e0f7981 */ /* 0x000ee2000c1e1900 */
[----:B------:R-:W-:-:S04]  /*2470*/  IMAD.WIDE.U32 R16, R25, 0x4, R2 ;  /* 0x0000000419107825 */ /* 0x000fc800078e0002 */
[C---:B------:R-:W-:Y:S01]  /*2480*/  IMAD.WIDE.U32 R18, R7.reuse, 0x4, R4 ;  /* 0x0000000407127825 */ /* 0x040fe200078e0004 */
[----:B---3--:R1:W-:Y:S05]  /*2490*/  STG.E desc[UR8][R16.64], R15 ;  /* 0x0000000f10007986 */ /* 0x0083ea000c101908 */
[----:B------:R-:W3:Y:S01]  /*24a0*/  LDG.E R19, desc[UR8][R18.64] ;  /* 0x0000000812137981 */ /* 0x000ee2000c1e1900 */
[----:B------:R-:W-:-:S04]  /*24b0*/  IMAD.WIDE.U32 R20, R7, 0x4, R2 ;  /* 0x0000000407147825 */ /* 0x000fc800078e0002 */
[----:B------:R-:W-:Y:S01]  /*24c0*/  IMAD.WIDE.U32 R22, R9, 0x4, R4 ;  /* 0x0000000409167825 */ /* 0x000fe200078e0004 */
[----:B------:R-:W-:-:S04]  /*24d0*/  IADD3 R6, PT, PT, R6, 0x4, RZ ;  /* 0x0000000406067810 */ /* 0x000fc80007ffe0ff */
[----:B------:R-:W-:Y:S01]  /*24e0*/  ISETP.NE.AND P0, PT, R6, RZ, PT ;  /* 0x000000ff0600720c */ /* 0x000fe20003f05270 */
[----:B---3--:R1:W-:Y:S04]  /*24f0*/  STG.E desc[UR8][R20.64], R19 ;  /* 0x0000001314007986 */ /* 0x0083e8000c101908 */
[----:B------:R-:W3:Y:S01]  /*2500*/  LDG.E R23, desc[UR8][R22.64] ;  /* 0x0000000816177981 */ /* 0x000ee2000c1e1900 */
[----:B0-----:R-:W-:Y:S01]  /*2510*/  IMAD.WIDE.U32 R10, R9, 0x4, R2 ;  /* 0x00000004090a7825 */ /* 0x001fe200078e0002 */
[C---:B--2---:R-:W-:Y:S02]  /*2520*/  LEA R25, R0.reuse, R25, 0x2 ;  /* 0x0000001900197211 */ /* 0x044fe400078e10ff */
[C---:B------:R-:W-:Y:S01]  /*2530*/  LEA R9, R0.reuse, R9, 0x2 ;  /* 0x0000000900097211 */ /* 0x040fe200078e10ff */
[C---:B------:R-:W-:Y:S01]  /*2540*/  IMAD R7, R0.reuse, 0x4, R7 ;  /* 0x0000000400077824 */ /* 0x040fe200078e0207 */
[----:B------:R-:W-:Y:S01]  /*2550*/  LEA R27, R0, R27, 0x2 ;  /* 0x0000001b001b7211 */ /* 0x000fe200078e10ff */
[----:B---3--:R1:W-:Y:S01]  /*2560*/  STG.E desc[UR8][R10.64], R23 ;  /* 0x000000170a007986 */ /* 0x0083e2000c101908 */
[----:B------:R-:W-:Y:S05]  /*2570*/  @!P0 EXIT ;  /* 0x000000000000894d */ /* 0x000fea0003800000 */
[----:B------:R-:W-:Y:S05]  /*2580*/  BRA `(.L_x_30) ;  /* 0xfffffffc00a07947 */ /* 0x000fea000383ffff */
.L_x_27:
[----:B------:R-:W-:-:S04]  /*2590*/  IADD3 R20, PT, PT, R14, R3, RZ ;  /* 0x000000030e147210 */ /* 0x000fc80007ffe0ff */
[----:B------:R-:W-:-:S13]  /*25a0*/  ISETP.GT.AND P0, PT, R20, UR4, PT ;  /* 0x0000000414007c0c */ /* 0x000fda000bf04270 */
[----:B------:R-:W-:Y:S05]  /*25b0*/  @P0 EXIT ;  /* 0x000000000000094d */ /* 0x000fea0003800000 */
[C---:B------:R-:W-:Y:S01]  /*25c0*/  IADD3 R0, PT, PT, R3.reuse, -0x2, RZ ;  /* 0xfffffffe03007810 */ /* 0x040fe20007ffe0ff */
[----:B------:R-:W-:Y:S01]  /*25d0*/  HFMA2 R15, -RZ, RZ, 0, 0 ;  /* 0x00000000ff0f7431 */ /* 0x000fe200000001ff */
[C---:B------:R-:W-:Y:S02]  /*25e0*/  IADD3 R19, PT, PT, R3.reuse, -0x1, RZ ;  /* 0xffffffff03137810 */ /* 0x040fe40007ffe0ff */
[----:B------:R-:W-:Y:S01]  /*25f0*/  ISETP.GE.U32.AND P0, PT, R0, 0x7, PT ;  /* 0x000000070000780c */ /* 0x000fe20003f06070 */
[----:B------:R-:W-:Y:S01]  /*2600*/  VIADD R0, R3, 0x1 ;  /* 0x0000000103007836 */ /* 0x000fe20000000000 */
[----:B------:R-:W-:Y:S01]  /*2610*/  I2FP.F32.U32 R2, R3 ;  /* 0x0000000300027245 */ /* 0x000fe20000201000 */
[----:B------:R-:W-:Y:S01]  /*2620*/  HFMA2 R3, -RZ, RZ, 0, 0 ;  /* 0x00000000ff037431 */ /* 0x000fe200000001ff */
[----:B------:R-:W-:Y:S02]  /*2630*/  LOP3.LUT R35, R19, 0x7, RZ, 0xc0, !PT ;  /* 0x0000000713237812 */ /* 0x000fe400078ec0ff */
[----:B------:R-:W-:Y:S01]  /*2640*/  MOV R25, RZ ;  /* 0x000000ff00197202 */ /* 0x000fe20000000f00 */
[----:B------:R-:W-:Y:S01]  /*2650*/  FMUL R27, R2, 0.5 ;  /* 0x3f000000021b7820 */ /* 0x000fe20000400000 */
[----:B------:R-:W-:-:S02]  /*2660*/  ISETP.NE.AND P1, PT, R35, RZ, PT ;  /* 0x000000ff2300720c */ /* 0x000fc40003f25270 */
[----:B------:R-:W-:-:S03]  /*2670*/  I2FP.F32.U32 R0, R0 ;  /* 0x0000000000007245 */ /* 0x000fc60000201000 */
[----:B------:R-:W-:Y:S08]  /*2680*/  @!P0 BRA `(.L_x_31) ;  /* 0x0000000400048947 */ /* 0x000ff00003800000 */
[----:B------:R-:W1:Y:S01]  /*2690*/  LDC R31, c[0x0][0x3a4] ;  /* 0x0000e900ff1f7b82 */ /* 0x000e620000000800 */
[----:B------:R-:W-:Y:S01]  /*26a0*/  LOP3.LUT R25, R19, 0xfffffff8, RZ, 0xc0, !PT ;  /* 0xfffffff813197812 */ /* 0x000fe200078ec0ff */
[----:B------:R-:W-:Y:S01]  /*26b0*/  UMOV UR4, URZ ;  /* 0x000000ff00047c82 */ /* 0x000fe20008000000 */
[----:B------:R-:W-:-:S05]  /*26c0*/  MOV R15, RZ ;  /* 0x000000ff000f7202 */ /* 0x000fca0000000f00 */
[----:B------:R-:W2:Y:S01]  /*26d0*/  LDC.64 R4, c[0x0][0x3b8] ;  /* 0x0000ee00ff047b82 */ /* 0x000ea20000000a00 */
[----:B-1----:R-:W-:-:S07]  /*26e0*/  IMAD R29, R14, R31, R21 ;  /* 0x0000001f0e1d7224 */ /* 0x002fce00078e0215 */
.L_x_32:
[----:B0-2---:R-:W-:-:S05]  /*26f0*/  IMAD.WIDE R12, R29, 0x4, R4 ;  /* 0x000000041d0c7825 */ /* 0x005fca00078e0204 */
[----:B------:R0:W2:Y:S01]  /*2700*/  LDG.E R24, desc[UR8][R12.64] ;  /* 0x000000080c187981 */ /* 0x0000a2000c1e1900 */
[----:B------:R-:W-:-:S05]  /*2710*/  IMAD.WIDE R16, R31, 0x4, R12 ;  /* 0x000000041f107825 */ /* 0x000fca00078e020c */
[----:B------:R1:W3:Y:S01]  /*2720*/  LDG.E R26, desc[UR8][R16.64] ;  /* 0x00000008101a7981 */ /* 0x0002e2000c1e1900 */
[----:B------:R-:W-:-:S05]  /*2730*/  IMAD.WIDE R22, R31, 0x4, R16 ;  /* 0x000000041f167825 */ /* 0x000fca00078e0210 */
[----:B------:R4:W5:Y:S01]  /*2740*/  LDG.E R28, desc[UR8][R22.64] ;  /* 0x00000008161c7981 */ /* 0x000962000c1e1900 */
[----:B------:R-:W-:-:S05]  /*2750*/  IMAD.WIDE R6, R31, 0x4, R22 ;  /* 0x000000041f067825 */ /* 0x000fca00078e0216 */
[----:B------:R4:W5:Y:S01]  /*2760*/  LDG.E R30, desc[UR8][R6.64] ;  /* 0x00000008061e7981 */ /* 0x000962000c1e1900 */
[----:B------:R-:W-:-:S05]  /*2770*/  IMAD.WIDE R8, R31, 0x4, R6 ;  /* 0x000000041f087825 */ /* 0x000fca00078e0206 */
[----:B------:R4:W5:Y:S01]  /*2780*/  LDG.E R32, desc[UR8][R8.64] ;  /* 0x0000000808207981 */ /* 0x000962000c1e1900 */
[----:B------:R-:W-:-:S05]  /*2790*/  IMAD.WIDE R10, R31, 0x4, R8 ;  /* 0x000000041f0a7825 */ /* 0x000fca00078e0208 */
[----:B------:R-:W5:Y:S01]  /*27a0*/  LDG.E R33, desc[UR8][R10.64] ;  /* 0x000000080a217981 */ /* 0x000f62000c1e1900 */
[----:B0-----:R-:W-:-:S05]  /*27b0*/  IMAD.WIDE R12, R31, 0x4, R10 ;  /* 0x000000041f0c7825 */ /* 0x001fca00078e020a */
[----:B------:R-:W5:Y:S01]  /*27c0*/  LDG.E R34, desc[UR8][R12.64] ;  /* 0x000000080c227981 */ /* 0x000f62000c1e1900 */
[----:B-1----:R-:W-:-:S06]  /*27d0*/  IMAD.WIDE R16, R31, 0x4, R12 ;  /* 0x000000041f107825 */ /* 0x002fcc00078e020c */
[----:B------:R-:W5:Y:S01]  /*27e0*/  LDG.E R16, desc[UR8][R16.64] ;  /* 0x0000000810107981 */ /* 0x000f62000c1e1900 */
[----:B------:R-:W-:Y:S02]  /*27f0*/  UIADD3 UR5, UPT, UPT, UR4, 0x1, URZ ;  /* 0x0000000104057890 */ /* 0x000fe4000fffe0ff */
[----:B----4-:R-:W-:Y:S01]  /*2800*/  I2FP.F32.U32 R22, UR4 ;  /* 0x0000000400167c45 */ /* 0x010fe20008201000 */
[----:B------:R-:W-:Y:S01]  /*2810*/  UIADD3 UR6, UPT, UPT, UR4, 0x2, URZ ;  /* 0x0000000204067890 */ /* 0x000fe2000fffe0ff */
[----:B------:R-:W-:Y:S02]  /*2820*/  LEA R29, R31, R29, 0x3 ;  /* 0x0000001d1f1d7211 */ /* 0x000fe400078e18ff */
[----:B------:R-:W-:Y:S01]  /*2830*/  I2FP.F32.U32 R6, UR5 ;  /* 0x0000000500067c45 */ /* 0x000fe20008201000 */
[----:B------:R-:W-:Y:S01]  /*2840*/  FADD R22, R22, 1 ;  /* 0x3f80000016167421 */ /* 0x000fe20000000000 */
[----:B------:R-:W-:Y:S01]  /*2850*/  UIADD3 UR5, UPT, UPT, UR4, 0x3, URZ ;  /* 0x0000000304057890 */ /* 0x000fe2000fffe0ff */
[----:B------:R-:W-:Y:S01]  /*2860*/  I2FP.F32.U32 R7, UR6 ;  /* 0x0000000600077c45 */ /* 0x000fe20008201000 */
[----:B------:R-:W-:Y:S01]  /*2870*/  UIADD3 UR6, UPT, UPT, UR4, 0x4, URZ ;  /* 0x0000000404067890 */ /* 0x000fe2000fffe0ff */
[----:B------:R-:W-:-:S03]  /*2880*/  FADD R6, R6, 1 ;  /* 0x3f80000006067421 */ /* 0x000fc60000000000 */
[----:B------:R-:W-:Y:S02]  /*2890*/  FADD R7, R7, 1 ;  /* 0x3f80000007077421 */ /* 0x000fe40000000000 */
[----:B------:R-:W-:Y:S01]  /*28a0*/  I2FP.F32.U32 R8, UR6 ;  /* 0x0000000600087c45 */ /* 0x000fe20008201000 */
[----:B------:R-:W-:-:S04]  /*28b0*/  UIADD3 UR6, UPT, UPT, UR4, 0x6, URZ ;  /* 0x0000000604067890 */ /* 0x000fc8000fffe0ff */
[----:B------:R-:W-:Y:S01]  /*28c0*/  FADD R8, R8, 1 ;  /* 0x3f80000008087421 */ /* 0x000fe20000000000 */
[C---:B--2---:R-:W-:Y:S01]  /*28d0*/  FFMA R15, R24.reuse, R22, R15 ;  /* 0x00000016180f7223 */ /* 0x044fe2000000000f */
[----:B------:R-:W-:-:S03]  /*28e0*/  FADD R3, R24, R3 ;  /* 0x0000000318037221 */ /* 0x000fc60000000000 */
[----:B---3--:R-:W-:Y:S01]  /*28f0*/  FFMA R15, R26, R6, R15 ;  /* 0x000000061a0f7223 */ /* 0x008fe2000000000f */
[----:B------:R-:W-:Y:S01]  /*2900*/  I2FP.F32.U32 R6, UR5 ;  /* 0x0000000500067c45 */ /* 0x000fe20008201000 */
[----:B------:R-:W-:Y:S01]  /*2910*/  UIADD3 UR5, UPT, UPT, UR4, 0x5, URZ ;  /* 0x0000000504057890 */ /* 0x000fe2000fffe0ff */
[----:B------:R-:W-:Y:S01]  /*2920*/  FADD R3, R3, R26 ;  /* 0x0000001a03037221 */ /* 0x000fe20000000000 */
[----:B-----5:R-:W-:Y:S02]  /*2930*/  FFMA R7, R28, R7, R15 ;  /* 0x000000071c077223 */ /* 0x020fe4000000000f */
[----:B------:R-:W-:Y:S01]  /*2940*/  FADD R6, R6, 1 ;  /* 0x3f80000006067421 */ /* 0x000fe20000000000 */
[----:B------:R-:W-:-:S03]  /*2950*/  FADD R3, R3, R28 ;  /* 0x0000001c03037221 */ /* 0x000fc60000000000 */
[----:B------:R-:W-:Y:S01]  /*2960*/  FFMA R7, R30, R6, R7 ;  /* 0x000000061e077223 */ /* 0x000fe20000000007 */
[----:B------:R-:W-:Y:S01]  /*2970*/  I2FP.F32.U32 R6, UR5 ;  /* 0x0000000500067c45 */ /* 0x000fe20008201000 */
[----:B------:R-:W-:Y:S01]  /*2980*/  UIADD3 UR5, UPT, UPT, UR4, 0x7, URZ ;  /* 0x0000000704057890 */ /* 0x000fe2000fffe0ff */
[----:B------:R-:W-:Y:S01]  /*2990*/  FADD R3, R3, R30 ;  /* 0x0000001e03037221 */ /* 0x000fe20000000000 */
[----:B------:R-:W-:Y:S01]  /*29a0*/  UIADD3 UR4, UPT, UPT, UR4, 0x8, URZ ;  /* 0x0000000804047890 */ /* 0x000fe2000fffe0ff */
[----:B------:R-:W-:Y:S01]  /*29b0*/  FFMA R8, R32, R8, R7 ;  /* 0x0000000820087223 */ /* 0x000fe20000000007 */
[----:B------:R-:W-:Y:S01]  /*29c0*/  FADD R6, R6, 1 ;  /* 0x3f80000006067421 */ /* 0x000fe20000000000 */
[----:B------:R-:W-:Y:S01]  /*29d0*/  I2FP.F32.U32 R7, UR6 ;  /* 0x0000000600077c45 */ /* 0x000fe20008201000 */
[----:B------:R-:W-:Y:S02]  /*29e0*/  FADD R32, R3, R32 ;  /* 0x0000002003207221 */ /* 0x000fe40000000000 */
[----:B------:R-:W-:Y:S01]  /*29f0*/  ISETP.NE.AND P0, PT, R25, UR4, PT ;  /* 0x0000000419007c0c */ /* 0x000fe2000bf05270 */
[----:B------:R-:W-:Y:S01]  /*2a00*/  FFMA R3, R33, R6, R8 ;  /* 0x0000000621037223 */ /* 0x000fe20000000008 */
[----:B------:R-:W-:Y:S01]  /*2a10*/  I2FP.F32.U32 R6, UR5 ;  /* 0x0000000500067c45 */ /* 0x000fe20008201000 */
[----:B------:R-:W-:Y:S01]  /*2a20*/  FADD R7, R7, 1 ;  /* 0x3f80000007077421 */ /* 0x000fe20000000000 */
[----:B------:R-:W-:-:S03]  /*2a30*/  FADD R33, R32, R33 ;  /* 0x0000002120217221 */ /* 0x000fc60000000000 */
[----:B------:R-:W-:Y:S01]  /*2a40*/  FFMA R3, R34, R7, R3 ;  /* 0x0000000722037223 */ /* 0x000fe20000000003 */
[----:B------:R-:W-:Y:S01]  /*2a50*/  FADD R6, R6, 1 ;  /* 0x3f80000006067421 */ /* 0x000fe20000000000 */
[----:B------:R-:W-:-:S03]  /*2a60*/  FADD R33, R33, R34 ;  /* 0x0000002221217221 */ /* 0x000fc60000000000 */
[----:B------:R-:W-:Y:S01]  /*2a70*/  FFMA R15, R16, R6, R3 ;  /* 0x00000006100f7223 */ /* 0x000fe20000000003 */
[----:B------:R-:W-:Y:S01]  /*2a80*/  FADD R3, R33, R16 ;  /* 0x0000001021037221 */ /* 0x000fe20000000000 */
[----:B------:R-:W-:Y:S06]  /*2a90*/  @P0 BRA `(.L_x_32) ;  /* 0xfffffffc00140947 */ /* 0x000fec000383ffff */
.L_x_31:
[----:B------:R-:W-:Y:S01]  /*2aa0*/  FMUL R0, R27, R0 ;  /* 0x000000001b007220 */ /* 0x000fe20000400000 */
[----:B0-----:R-:W-:Y:S01]  /*2ab0*/  IMAD.MOV.U32 R10, RZ, RZ, R20 ;  /* 0x000000ffff0a7224 */ /* 0x001fe200078e0014 */
[----:B------:R-:W-:Y:S06]  /*2ac0*/  @!P1 BRA `(.L_x_33) ;  /* 0x0000000400109947 */ /* 0x000fec0003800000 */
[----:B------:R-:W-:Y:S02]  /*2ad0*/  ISETP.GE.U32.AND P0, PT, R35, 0x4, PT ;  /* 0x000000042300780c */ /* 0x000fe40003f06070 */
[----:B------:R-:W-:-:S04]  /*2ae0*/  LOP3.LUT R23, R19, 0x3, RZ, 0xc0, !PT ;  /* 0x0000000313177812 */ /* 0x000fc800078ec0ff */
[----:B------:R-:W-:-:S07]  /*2af0*/  ISETP.NE.AND P1, PT, R23, RZ, PT ;  /* 0x000000ff1700720c */ /* 0x000fce0003f25270 */
[----:B------:R-:W-:Y:S06]  /*2b00*/  @!P0 BRA `(.L_x_34) ;  /* 0x0000000000808947 */ /* 0x000fec0003800000 */
[----:B------:R-:W0:Y:S01]  /*2b10*/  LDC R13, c[0x0][0x3a4] ;  /* 0x0000e900ff0d7b82 */ /* 0x000e220000000800 */
[----:B------:R-:W-:-:S07]  /*2b20*/  IADD3 R6, PT, PT, R14, R25, RZ ;  /* 0x000000190e067210 */ /* 0x000fce0007ffe0ff */
[----:B------:R-:W1:Y:S01]  /*2b30*/  LDC.64 R4, c[0x0][0x3b8] ;  /* 0x0000ee00ff047b82 */ /* 0x000e620000000a00 */
[----:B0-----:R-:W-:-:S04]  /*2b40*/  IMAD R7, R6, R13, R21 ;  /* 0x0000000d06077224 */ /* 0x001fc800078e0215 */
[----:B-1----:R-:W-:-:S05]  /*2b50*/  IMAD.WIDE R4, R7, 0x4, R4 ;  /* 0x0000000407047825 */ /* 0x002fca00078e0204 */
[----:B------:R0:W2:Y:S01]  /*2b60*/  LDG.E R16, desc[UR8][R4.64] ;  /* 0x0000000804107981 */ /* 0x0000a2000c1e1900 */
[----:B------:R-:W-:-:S05]  /*2b70*/  IMAD.WIDE R6, R13, 0x4, R4 ;  /* 0x000000040d067825 */ /* 0x000fca00078e0204 */
[----:B------:R-:W3:Y:S01]  /*2b80*/  LDG.E R20, desc[UR8][R6.64] ;  /* 0x0000000806147981 */ /* 0x000ee2000c1e1900 */
[----:B------:R-:W-:-:S05]  /*2b90*/  IMAD.WIDE R8, R13, 0x4, R6 ;  /* 0x000000040d087825 */ /* 0x000fca00078e0206 */
[----:B------:R-:W4:Y:S01]  /*2ba0*/  LDG.E R22, desc[UR8][R8.64] ;  /* 0x0000000808167981 */ /* 0x000f22000c1e1900 */
[----:B------:R-:W-:-:S06]  /*2bb0*/  IMAD.WIDE R12, R13, 0x4, R8 ;  /* 0x000000040d0c7825 */ /* 0x000fcc00078e0208 */
[----:B------:R-:W5:Y:S01]  /*2bc0*/  LDG.E R13, desc[UR8][R12.64] ;  /* 0x000000080c0d7981 */ /* 0x000f62000c1e1900 */
[----:B------:R-:W-:Y:S02]  /*2bd0*/  I2FP.F32.U32 R11, R25 ;  /* 0x00000019000b7245 */ /* 0x000fe40000201000 */
[C---:B------:R-:W-:Y:S02]  /*2be0*/  IADD3 R17, PT, PT, R25.reuse, 0x1, RZ ;  /* 0x0000000119117810 */ /* 0x040fe40007ffe0ff */
[----:B0-----:R-:W-:Y:S01]  /*2bf0*/  IADD3 R4, PT, PT, R25, 0x2, RZ ;  /* 0x0000000219047810 */ /* 0x001fe20007ffe0ff */
[----:B------:R-:W-:Y:S01]  /*2c00*/  FADD R11, R11, 1 ;  /* 0x3f8000000b0b7421 */ /* 0x000fe20000000000 */
[----:B------:R-:W-:Y:S02]  /*2c10*/  I2FP.F32.U32 R17, R17 ;  /* 0x0000001100117245 */ /* 0x000fe40000201000 */
[----:B------:R-:W-:Y:S02]  /*2c20*/  IADD3 R5, PT, PT, R25, 0x3, RZ ;  /* 0x0000000319057810 */ /* 0x000fe40007ffe0ff */
[----:B------:R-:W-:Y:S01]  /*2c30*/  I2FP.F32.U32 R4, R4 ;  /* 0x0000000400047245 */ /* 0x000fe20000201000 */
[----:B------:R-:W-:Y:S01]  /*2c40*/  FADD R17, R17, 1 ;  /* 0x3f80000011117421 */ /* 0x000fe20000000000 */
[----:B------:R-:W-:-:S02]  /*2c50*/  I2FP.F32.U32 R5, R5 ;  /* 0x0000000500057245 */ /* 0x000fc40000201000 */
[----:B------:R-:W-:Y:S01]  /*2c60*/  IADD3 R25, PT, PT, R25, 0x4, RZ ;  /* 0x0000000419197810 */ /* 0x000fe20007ffe0ff */
[----:B------:R-:W-:Y:S02]  /*2c70*/  FADD R4, R4, 1 ;  /* 0x3f80000004047421 */ /* 0x000fe40000000000 */
[----:B------:R-:W-:Y:S01]  /*2c80*/  FADD R5, R5, 1 ;  /* 0x3f80000005057421 */ /* 0x000fe20000000000 */
[----:B--2---:R-:W-:Y:S01]  /*2c90*/  FFMA R11, R16, R11, R15 ;  /* 0x0000000b100b7223 */ /* 0x004fe2000000000f */
[----:B------:R-:W-:-:S03]  /*2ca0*/  FADD R3, R3, R16 ;  /* 0x0000001003037221 */ /* 0x000fc60000000000 */
[----:B---3--:R-:W-:Y:S01]  /*2cb0*/  FFMA R11, R20, R17, R11 ;  /* 0x00000011140b7223 */ /* 0x008fe2000000000b */
[----:B------:R-:W-:-:S03]  /*2cc0*/  FADD R3, R3, R20 ;  /* 0x0000001403037221 */ /* 0x000fc60000000000 */
[----:B----4-:R-:W-:Y:S01]  /*2cd0*/  FFMA R4, R22, R4, R11 ;  /* 0x0000000416047223 */ /* 0x010fe2000000000b */
[----:B------:R-:W-:-:S03]  /*2ce0*/  FADD R3, R3, R22 ;  /* 0x0000001603037221 */ /* 0x000fc60000000000 */
[----:B-----5:R-:W-:Y:S01]  /*2cf0*/  FFMA R15, R13, R5, R4 ;  /* 0x000000050d0f7223 */ /* 0x020fe20000000004 */
[----:B------:R-:W-:-:S07]  /*2d00*/  FADD R3, R3, R13 ;  /* 0x0000000d03037221 */ /* 0x000fce0000000000 */
.L_x_34:
[----:B------:R-:W-:Y:S05]  /*2d10*/  @!P1 BRA `(.L_x_33) ;  /* 0x00000000007c9947 */ /* 0x000fea0003800000 */
[----:B------:R-:W-:Y:S02]  /*2d20*/  ISETP.NE.AND P0, PT, R23, 0x1, PT ;  /* 0x000000011700780c */ /* 0x000fe40003f05270 */
[----:B------:R-:W-:-:S04]  /*2d30*/  LOP3.LUT R19, R19, 0x1, RZ, 0xc0, !PT ;  /* 0x0000000113137812 */ /* 0x000fc800078ec0ff */
[----:B------:R-:W-:-:S07]  /*2d40*/  ISETP.NE.U32.AND P1, PT, R19, 0x1, PT ;  /* 0x000000011300780c */ /* 0x000fce0003f25070 */
[----:B------:R-:W0:Y:S01]  /*2d50*/  @P0 LDC R9, c[0x0][0x3a4] ;  /* 0x0000e900ff090b82 */ /* 0x000e220000000800 */
[C---:B------:R-:W-:Y:S01]  /*2d60*/  @P0 IMAD.IADD R8, R14.reuse, 0x1, R25 ;  /* 0x000000010e080824 */ /* 0x040fe200078e0219 */
[----:B------:R-:W-:Y:S02]  /*2d70*/  @P0 I2FP.F32.U32 R13, R25 ;  /* 0x00000019000d0245 */ /* 0x000fe40000201000 */
[C---:B------:R-:W-:Y:S02]  /*2d80*/  @P0 IADD3 R16, PT, PT, R25.reuse, 0x1, RZ ;  /* 0x0000000119100810 */ /* 0x040fe40007ffe0ff */
[----:B------:R-:W-:Y:S02]  /*2d90*/  @P0 IADD3 R25, PT, PT, R25, 0x2, RZ ;  /* 0x0000000219190810 */ /* 0x000fe40007ffe0ff */
[----:B------:R-:W1:Y:S02]  /*2da0*/  @P0 LDC.64 R6, c[0x0][0x3b8] ;  /* 0x0000ee00ff060b82 */ /* 0x000e640000000a00 */
[----:B------:R-:W-:-:S06]  /*2db0*/  @!P1 IADD3 R12, PT, PT, R14, R25, RZ ;  /* 0x000000190e0c9210 */ /* 0x000fcc0007ffe0ff */
[----:B------:R-:W2:Y:S08]  /*2dc0*/  @!P1 LDC R17, c[0x0][0x3a4] ;  /* 0x0000e900ff119b82 */ /* 0x000eb00000000800 */
[----:B------:R-:W3:Y:S01]  /*2dd0*/  @!P1 LDC.64 R4, c[0x0][0x3b8] ;  /* 0x0000ee00ff049b82 */ /* 0x000ee20000000a00 */
[----:B0-----:R-:W-:-:S04]  /*2de0*/  @P0 IMAD R11, R8, R9, R21 ;  /* 0x00000009080b0224 */ /* 0x001fc800078e0215 */
[----:B-1----:R-:W-:-:S04]  /*2df0*/  @P0 IMAD.WIDE R6, R11, 0x4, R6 ;  /* 0x000000040b060825 */ /* 0x002fc800078e0206 */
[----:B------:R-:W-:Y:S02]  /*2e00*/  @P0 IMAD.WIDE R8, R9, 0x4, R6 ;  /* 0x0000000409080825 */ /* 0x000fe400078e0206 */
[----:B------:R-:W4:Y:S02]  /*2e10*/  @P0 LDG.E R6, desc[UR8][R6.64] ;  /* 0x0000000806060981 */ /* 0x000f24000c1e1900 */
[----:B--2---:R-:W-:Y:S02]  /*2e20*/  @!P1 IMAD R11, R12, R17, R21 ;  /* 0x000000110c0b9224 */ /* 0x004fe400078e0215 */
[----:B------:R-:W2:Y:S02]  /*2e30*/  @P0 LDG.E R8, desc[UR8][R8.64] ;  /* 0x0000000808080981 */ /* 0x000ea4000c1e1900 */
[----:B---3--:R-:W-:-:S06]  /*2e40*/  @!P1 IMAD.WIDE R4, R11, 0x4, R4 ;  /* 0x000000040b049825 */ /* 0x008fcc00078e0204 */
[----:B------:R-:W3:Y:S01]  /*2e50*/  @!P1 LDG.E R4, desc[UR8][R4.64] ;  /* 0x0000000804049981 */ /* 0x000ee2000c1e1900 */
[----:B------:R-:W-:Y:S01]  /*2e60*/  @P0 I2FP.F32.U32 R16, R16 ;  /* 0x0000001000100245 */ /* 0x000fe20000201000 */
[----:B------:R-:W-:Y:S01]  /*2e70*/  @P0 FADD R13, R13, 1 ;  /* 0x3f8000000d0d0421 */ /* 0x000fe20000000000 */
[----:B------:R-:W-:-:S03]  /*2e80*/  @!P1 I2FP.F32.U32 R25, R25 ;  /* 0x0000001900199245 */ /* 0x000fc60000201000 */
[----:B------:R-:W-:Y:S02]  /*2e90*/  @P0 FADD R16, R16, 1 ;  /* 0x3f80000010100421 */ /* 0x000fe40000000000 */
[----:B------:R-:W-:Y:S01]  /*2ea0*/  @!P1 FADD R25, R25, 1 ;  /* 0x3f80000019199421 */ /* 0x000fe20000000000 */
[----:B----4-:R-:W-:Y:S01]  /*2eb0*/  @P0 FFMA R13, R6, R13, R15 ;  /* 0x0000000d060d0223 */ /* 0x010fe2000000000f */
[----:B------:R-:W-:-:S03]  /*2ec0*/  @P0 FADD R11, R3, R6 ;  /* 0x00000006030b0221 */ /* 0x000fc60000000000 */
[----:B--2---:R-:W-:Y:S01]  /*2ed0*/  @P0 FFMA R15, R8, R16, R13 ;  /* 0x00000010080f0223 */ /* 0x004fe2000000000d */
[----:B------:R-:W-:-:S03]  /*2ee0*/  @P0 FADD R3, R11, R8 ;  /* 0x000000080b030221 */ /* 0x000fc60000000000 */
[----:B---3--:R-:W-:Y:S01]  /*2ef0*/  @!P1 FFMA R15, R4, R25, R15 ;  /* 0x00000019040f9223 */ /* 0x008fe2000000000f */
[----:B------:R-:W-:-:S07]  /*2f00*/  @!P1 FADD R3, R3, R4 ;  /* 0x0000000403039221 */ /* 0x000fce0000000000 */
.L_x_33:
[----:B------:R-:W0:Y:S01]  /*2f10*/  LDC.64 R8, c[0x0][0x3b8] ;  /* 0x0000ee00ff087b82 */ /* 0x000e220000000a00 */
[----:B------:R-:W1:Y:S01]  /*2f20*/  LDCU UR4, c[0x0][0x3a4] ;  /* 0x00007480ff0477ac */ /* 0x000e620008000800 */
[----:B------:R-:W-:-:S05]  /*2f30*/  IADD3 R4, PT, PT, R10, -0x1, RZ ;  /* 0xffffffff0a047810 */ /* 0x000fca0007ffe0ff */
[----:B-1----:R-:W-:-:S04]  /*2f40*/  IMAD R5, R4, UR4, R21 ;  /* 0x0000000404057c24 */ /* 0x002fc8000f8e0215 */
[----:B0-----:R-:W-:-:S06]  /*2f50*/  IMAD.WIDE.U32 R8, R5, 0x4, R8 ;  /* 0x0000000405087825 */ /* 0x001fcc00078e0008 */
[----:B------:R-:W2:Y:S01]  /*2f60*/  LDG.E R8, desc[UR8][R8.64] ;  /* 0x0000000808087981 */ /* 0x000ea2000c1e1900 */
[----:B------:R-:W0:Y:S02]  /*2f70*/  MUFU.RCP R11, R0 ;  /* 0x00000000000b7308 */ /* 0x000e240000001000 */
[----:B0-----:R-:W-:-:S04]  /*2f80*/  FFMA R4, R11, -R0, 1 ;  /* 0x3f8000000b047423 */ /* 0x001fc80000000800 */
[----:B------:R-:W-:Y:S01]  /*2f90*/  FFMA R6, R11, R4, R11 ;  /* 0x000000040b067223 */ /* 0x000fe2000000000b */
[----:B--2---:R-:W-:Y:S01]  /*2fa0*/  FFMA R7, R2, R8, R15 ;  /* 0x0000000802077223 */ /* 0x004fe2000000000f */
[----:B------:R-:W-:-:S03]  /*2fb0*/  FADD R4, R8, R3 ;  /* 0x0000000308047221 */ /* 0x000fc60000000000 */
[----:B------:R-:W0:Y:S01]  /*2fc0*/  FCHK P0, R7, R0 ;  /* 0x0000000007007302 */ /* 0x000e220000000000 */
[----:B------:R-:W-:-:S04]  /*2fd0*/  FFMA R11, R7, R6, RZ ;  /* 0x00000006070b7223 */ /* 0x000fc800000000ff */
[----:B------:R-:W-:-:S04]  /*2fe0*/  FFMA R12, R11, -R0, R7 ;  /* 0x800000000b0c7223 */ /* 0x000fc80000000007 */
[----:B------:R-:W-:Y:S01]  /*2ff0*/  FFMA R11, R6, R12, R11 ;  /* 0x0000000c060b7223 */ /* 0x000fe2000000000b */
[----:B0-----:R-:W-:Y:S06]  /*3000*/  @!P0 BRA `(.L_x_35) ;  /* 0x0000000000148947 */ /* 0x001fec0003800000 */
[----:B------:R-:W-:Y:S02]  /*3010*/  MOV R3, R7 ;  /* 0x0000000700037202 */ /* 0x000fe40000000f00 */
[----:B------:R-:W-:Y:S02]  /*3020*/  MOV R30, R0 ;  /* 0x00000000001e7202 */ /* 0x000fe40000000f00 */
[----:B------:R-:W-:-:S07]  /*3030*/  MOV R22, 0x3050 ;  /* 0x0000305000167802 */ /* 0x000fce0000000f00 */
[----:B------:R-:W-:Y:S05]  /*3040*/  CALL.REL.NOINC `($__internal_2_$__cuda_sm3x_div_rn_noftz_f32_slowpath) ;  /* 0x0000000c00c87944 */ /* 0x000fea0003c00000 */
[----:B------:R-:W-:-:S07]  /*3050*/  IMAD.MOV.U32 R11, RZ, RZ, R3 ;  /* 0x000000ffff0b7224 */ /* 0x000fce00078e0003 */
.L_x_35:
[----:B------:R-:W0:Y:S01]  /*3060*/  LDCU UR4, c[0x0][0x3a4] ;  /* 0x00007480ff0477ac */ /* 0x000e220008000800 */
[----:B------:R-:W1:Y:S08]  /*3070*/  LDC.64 R8, c[0x0][0x3c0] ;  /* 0x0000f000ff087b82 */ /* 0x000e700000000a00 */
[----:B------:R-:W2:Y:S01]  /*3080*/  LDC.64 R12, c[0x0][0x3b8] ;  /* 0x0000ee00ff0c7b82 */ /* 0x000ea20000000a00 */
[----:B0-----:R-:W-:Y:S01]  /*3090*/  MOV R3, UR4 ;  /* 0x0000000400037c02 */ /* 0x001fe20008000f00 */
[----:B------:R-:W0:Y:S04]  /*30a0*/  LDCU UR4, c[0x0][0x3a8] ;  /* 0x00007500ff0477ac */ /* 0x000e280008000800 */
[----:B------:R-:W-:-:S02]  /*30b0*/  IMAD R15, R14, R3, R21 ;  /* 0x000000030e0f7224 */ /* 0x000fc400078e0215 */
[----:B-1----:R-:W-:-:S05]  /*30c0*/  IMAD.WIDE.U32 R8, R5, 0x4, R8 ;  /* 0x0000000405087825 */ /* 0x002fca00078e0008 */
[----:B------:R1:W-:Y:S01]  /*30d0*/  STG.E desc[UR8][R8.64], R11 ;  /* 0x0000000b08007986 */ /* 0x0003e2000c101908 */
[----:B--2---:R-:W-:-:S06]  /*30e0*/  IMAD.WIDE.U32 R12, R15, 0x4, R12 ;  /* 0x000000040f0c7825 */ /* 0x004fcc00078e000c */
[----:B------:R1:W5:Y:S01]  /*30f0*/  LDG.E R13, desc[UR8][R12.64] ;  /* 0x000000080c0d7981 */ /* 0x000362000c1e1900 */
[----:B0-----:R-:W-:-:S13]  /*3100*/  ISETP.GE.AND P0, PT, R10, UR4, PT ;  /* 0x000000040a007c0c */ /* 0x001fda000bf06270 */
[----:B-1----:R-:W-:Y:S05]  /*3110*/  @P0 EXIT ;  /* 0x000000000000094d */ /* 0x002fea0003800000 */
[----:B------:R-:W0:Y:S01]  /*3120*/  LDC R9, c[0x0][0x3a0] ;  /* 0x0000e800ff097b82 */ /* 0x000e220000000800 */
[----:B------:R-:W-:Y:S01]  /*3130*/  FADD R17, R7, -R4 ;  /* 0x8000000407117221 */ /* 0x000fe20000000000 */
[----:B-----5:R-:W-:Y:S01]  /*3140*/  FADD R8, R4, -R13 ;  /* 0x8000000d04087221 */ /* 0x020fe20000000000 */
[----:B0-----:R-:W-:-:S04]  /*3150*/  IADD3 R9, PT, PT, R18, R9, RZ ;  /* 0x0000000912097210 */ /* 0x001fc80007ffe0ff */
[----:B------:R-:W-:-:S04]  /*3160*/  IADD3 R5, PT, PT, -R9, UR4, RZ ;  /* 0x0000000409057c10 */ /* 0x000fc8000fffe1ff */
[----:B------:R-:W-:-:S04]  /*3170*/  IADD3 R6, PT, PT, R5, 0x1, RZ ;  /* 0x0000000105067810 */ /* 0x000fc80007ffe0ff */
[----:B------:R-:W-:-:S13]  /*3180*/  LOP3.LUT P0, R14, R6, 0x3, RZ, 0xc0, !PT ;  /* 0x00000003060e7812 */ /* 0x000fda000780c0ff */
[----:B------:R-:W-:Y:S05]  /*3190*/  @!P0 BRA `(.L_x_36) ;  /* 0x0000000000988947 */ /* 0x000fea0003800000 */
[----:B------:R-:W0:Y:S01]  /*31a0*/  LDC R4, c[0x0][0x3a4] ;  /* 0x0000e900ff047b82 */ /* 0x000e220000000800 */
[----:B------:R-:W-:Y:S01]  /*31b0*/  MOV R16, R9 ;  /* 0x0000000900107202 */ /* 0x000fe20000000f00 */
[-CC-:B------:R-:W-:Y:S01]  /*31c0*/  IMAD R18, R18, R3.reuse, R21.reuse ;  /* 0x0000000312127224 */ /* 0x180fe200078e0215 */
[----:B------:R-:W-:Y:S01]  /*31d0*/  IADD3 R9, PT, PT, -R14, RZ, RZ ;  /* 0x000000ff0e097210 */ /* 0x000fe20007ffe1ff */
[----:B------:R-:W-:-:S04]  /*31e0*/  IMAD R11, R10, R3, R21 ;  /* 0x000000030a0b7224 */ /* 0x000fc800078e0215 */
[----:B------:R-:W1:Y:S08]  /*31f0*/  LDC.64 R12, c[0x0][0x3b8] ;  /* 0x0000ee00ff0c7b82 */ /* 0x000e700000000a00 */
[----:B------:R-:W2:Y:S02]  /*3200*/  LDC.64 R6, c[0x0][0x3c0] ;  /* 0x0000f000ff067b82 */ /* 0x000ea40000000a00 */
.L_x_38:
[----:B-1----:R-:W-:-:S06]  /*3210*/  IMAD.WIDE R22, R11, 0x4, R12 ;  /* 0x000000040b167825 */ /* 0x002fcc00078e020c */
[----:B------:R-:W3:Y:S01]  /*3220*/  LDG.E R23, desc[UR8][R22.64] ;  /* 0x0000000816177981 */ /* 0x000ee2000c1e1900 */
[----:B------:R-:W1:Y:S02]  /*3230*/  MUFU.RCP R3, R0 ;  /* 0x0000000000037308 */ /* 0x000e640000001000 */
[----:B-1----:R-:W-:-:S04]  /*3240*/  FFMA R10, R3, -R0, 1 ;  /* 0x3f800000030a7423 */ /* 0x002fc80000000800 */
[----:B------:R-:W-:Y:S01]  /*3250*/  FFMA R10, R3, R10, R3 ;  /* 0x0000000a030a7223 */ /* 0x000fe20000000003 */
[----:B---3--:R-:W-:Y:S01]  /*3260*/  FFMA R15, R2, R23, R17 ;  /* 0x00000017020f7223 */ /* 0x008fe20000000011 */
[----:B------:R-:W-:-:S03]  /*3270*/  FADD R8, R23, R8 ;  /* 0x0000000817087221 */ /* 0x000fc60000000000 */
[----:B------:R-:W1:Y:S01]  /*3280*/  FCHK P0, R15, R0 ;  /* 0x000000000f007302 */ /* 0x000e620000000000 */
[----:B------:R-:W-:-:S04]  /*3290*/  FFMA R3, R10, R15, RZ ;  /* 0x0000000f0a037223 */ /* 0x000fc800000000ff */
[----:B------:R-:W-:-:S04]  /*32a0*/  FFMA R14, R3, -R0, R15 ;  /* 0x80000000030e7223 */ /* 0x000fc8000000000f */
[----:B------:R-:W-:Y:S01]  /*32b0*/  FFMA R19, R10, R14, R3 ;  /* 0x0000000e0a137223 */ /* 0x000fe20000000003 */
[----:B------:R-:W-:Y:S01]  /*32c0*/  MOV R10, R16 ;  /* 0x00000010000a7202 */ /* 0x000fe20000000f00 */
[----:B-1----:R-:W-:Y:S06]  /*32d0*/  @!P0 BRA `(.L_x_37) ;  /* 0x0000000000148947 */ /* 0x002fec0003800000 */
[----:B------:R-:W-:Y:S01]  /*32e0*/  IMAD.MOV.U32 R3, RZ, RZ, R15 ;  /* 0x000000ffff037224 */ /* 0x000fe200078e000f */
[----:B------:R-:W-:Y:S02]  /*32f0*/  MOV R30, R0 ;  /* 0x00000000001e7202 */ /* 0x000fe40000000f00 */
[----:B------:R-:W-:-:S07]  /*3300*/  MOV R22, 0x3320 ;  /* 0x0000332000167802 */ /* 0x000fce0000000f00 */
[----:B0-2---:R-:W-:Y:S05]  /*3310*/  CALL.REL.NOINC `($__internal_2_$__cuda_sm3x_div_rn_noftz_f32_slowpath) ;  /* 0x0000000c00147944 */ /* 0x005fea0003c00000 */
[----:B------:R-:W-:-:S07]  /*3320*/  MOV R19, R3 ;  /* 0x0000000300137202 */ /* 0x000fce0000000f00 */
.L_x_37:
[----:B--2---:R-:W-:-:S04]  /*3330*/  IMAD.WIDE R22, R11, 0x4, R6 ;  /* 0x000000040b167825 */ /* 0x004fc800078e0206 */
[----:B------:R-:W-:Y:S01]  /*3340*/  IMAD.WIDE R24, R18, 0x4, R12 ;  /* 0x0000000412187825 */ /* 0x000fe200078e020c */
[----:B------:R3:W-:Y:S05]  /*3350*/  STG.E desc[UR8][R22.64], R19 ;  /* 0x0000001316007986 */ /* 0x0007ea000c101908 */
[----:B------:R-:W2:Y:S01]  /*3360*/  LDG.E R25, desc[UR8][R24.64] ;  /* 0x0000000818197981 */ /* 0x000ea2000c1e1900 */
[----:B------:R-:W-:Y:S01]  /*3370*/  IADD3 R9, PT, PT, R9, 0x1, RZ ;  /* 0x0000000109097810 */ /* 0x000fe20007ffe0ff */
[----:B------:R-:W-:Y:S01]  /*3380*/  FADD R17, R15, -R8 ;  /* 0x800000080f117221 */ /* 0x000fe20000000000 */
[----:B0-----:R-:W-:Y:S02]  /*3390*/  MOV R3, R4 ;  /* 0x0000000400037202 */ /* 0x001fe40000000f00 */
[----:B------:R-:W-:-:S02]  /*33a0*/  ISETP.NE.AND P0, PT, R9, RZ, PT ;  /* 0x000000ff0900720c */ /* 0x000fc40003f05270 */
[----:B------:R-:W-:Y:S01]  /*33b0*/  IADD3 R16, PT, PT, R10, 0x1, RZ ;  /* 0x000000010a107810 */ /* 0x000fe20007ffe0ff */
[----:B------:R-:W-:Y:S01]  /*33c0*/  IMAD.IADD R11, R11, 0x1, R3 ;  /* 0x000000010b0b7824 */ /* 0x000fe200078e0203 */
[----:B------:R-:W-:Y:S01]  /*33d0*/  IADD3 R18, PT, PT, R18, R3, RZ ;  /* 0x0000000312127210 */ /* 0x000fe20007ffe0ff */
[----:B--2---:R-:W-:-:S08]  /*33e0*/  FADD R8, R8, -R25 ;  /* 0x8000001908087221 */ /* 0x004fd00000000000 */
[----:B---3--:R-:W-:Y:S05]  /*33f0*/  @P0 BRA `(.L_x_38) ;  /* 0xfffffffc00840947 */ /* 0x008fea000383ffff */
.L_x_36:
[----:B------:R-:W-:-:S13]  /*3400*/  ISETP.GE.U32.AND P0, PT, R5, 0x3, PT ;  /* 0x000000030500780c */ /* 0x000fda0003f06070 */
[----:B------:R-:W-:Y:S05]  /*3410*/  @!P0 EXIT ;  /* 0x000000000000894d */ /* 0x000fea0003800000 */
[----:B------:R-:W0:Y:S01]  /*3420*/  LDC R7, c[0x0][0x3a0] ;  /* 0x0000e800ff077b82 */ /* 0x000e220000000800 */
[----:B------:R-:W1:Y:S07]  /*3430*/  LDCU UR4, c[0x0][0x3a8] ;  /* 0x00007500ff0477ac */ /* 0x000e6e0008000800 */
[----:B------:R-:W2:Y:S08]  /*3440*/  LDC R6, c[0x0][0x3a4] ;  /* 0x0000e900ff067b82 */ /* 0x000eb00000000800 */
[----:B------:R-:W3:Y:S08]  /*3450*/  LDC.64 R4, c[0x0][0x3b8] ;  /* 0x0000ee00ff047b82 */ /* 0x000ef00000000a00 */
[----:B------:R-:W4:Y:S01]  /*3460*/  LDC.64 R12, c[0x0][0x3c0] ;  /* 0x0000f000ff0c7b82 */ /* 0x000f220000000a00 */
[C---:B0-----:R-:W-:Y:S01]  /*3470*/  IADD3 R14, PT, PT, R10.reuse, -R7, RZ ;  /* 0x800000070a0e7210 */ /* 0x041fe20007ffe0ff */
[C---:B------:R-:W-:Y:S01]  /*3480*/  IMAD R7, R10.reuse, R3, R21 ;  /* 0x000000030a077224 */ /* 0x040fe200078e0215 */
[----:B-1----:R-:W-:-:S03]  /*3490*/  IADD3 R10, PT, PT, R10, -UR4, RZ ;  /* 0x800000040a0a7c10 */ /* 0x002fc6000fffe0ff */
[----:B------:R-:W-:-:S05]  /*34a0*/  IMAD R14, R14, R3, R3 ;  /* 0x000000030e0e7224 */ /* 0x000fca00078e0203 */
[----:B--2---:R-:W-:-:S07]  /*34b0*/  IADD3 R21, PT, PT, R14, R21, RZ ;  /* 0x000000150e157210 */ /* 0x004fce0007ffe0ff */
.L_x_43:
[----:B---3--:R-:W-:-:S05]  /*34c0*/  IMAD.WIDE R14, R7, 0x4, R4 ;  /* 0x00000004070e7825 */ /* 0x008fca00078e0204 */
        /* <DEDUP_REMOVED lines=14> */
[----:B----4-:R-:W-:Y:S05]  /*35b0*/  CALL.REL.NOINC `($__internal_2_$__cuda_sm3x_div_rn_noftz_f32_slowpath) ;  /* 0x00000008006c7944 */ /* 0x010fea0003c00000 */
.L_x_39:
[----:B----4-:R-:W-:-:S04]  /*35c0*/  IMAD.WIDE R18, R7, 0x4, R12 ;  /* 0x0000000407127825 */ /* 0x010fc800078e020c */
[----:B------:R-:W-:Y:S01]  /*35d0*/  IMAD.WIDE R14, R6, 0x4, R14 ;  /* 0x00000004060e7825 */ /* 0x000fe200078e020e */
[----:B------:R0:W-:Y:S04]  /*35e0*/  STG.E desc[UR8][R18.64], R3 ;  /* 0x0000000312007986 */ /* 0x0001e8000c101908 */
[----:B------:R-:W2:Y:S01]  /*35f0*/  LDG.E R23, desc[UR8][R14.64] ;  /* 0x000000080e177981 */ /* 0x000ea2000c1e1900 */
[----:B------:R-:W-:-:S05]  /*3600*/  IMAD.WIDE R16, R21, 0x4, R4 ;  /* 0x0000000415107825 */ /* 0x000fca00078e0204 */
[----:B------:R-:W3:Y:S01]  /*3610*/  LDG.E R11, desc[UR8][R16.64] ;  /* 0x00000008100b7981 */ /* 0x000ee2000c1e1900 */
[----:B------:R-:W1:Y:S01]  /*3620*/  MUFU.RCP R25, R0 ;  /* 0x0000000000197308 */ /* 0x000e620000001000 */
[----:B------:R-:W-:Y:S01]  /*3630*/  FADD R9, R9, -R8 ;  /* 0x8000000809097221 */ /* 0x000fe20000000000 */
[----:B-1----:R-:W-:-:S04]  /*3640*/  FFMA R20, R25, -R0, 1 ;  /* 0x3f80000019147423 */ /* 0x002fc80000000800 */
[----:B------:R-:W-:Y:S01]  /*3650*/  FFMA R20, R25, R20, R25 ;  /* 0x0000001419147223 */ /* 0x000fe20000000019 */
[----:B--2---:R-:W-:-:S04]  /*3660*/  FFMA R9, R2, R23, R9 ;  /* 0x0000001702097223 */ /* 0x004fc80000000009 */
[----:B------:R-:W1:Y:S01]  /*3670*/  FCHK P0, R9, R0 ;  /* 0x0000000009007302 */ /* 0x000e620000000000 */
[----:B------:R-:W-:Y:S01]  /*3680*/  FFMA R25, R20, R9, RZ ;  /* 0x0000000914197223 */ /* 0x000fe200000000ff */
[----:B---3--:R-:W-:-:S03]  /*3690*/  FADD R8, R8, -R11 ;  /* 0x8000000b08087221 */ /* 0x008fc60000000000 */
[----:B0-----:R-:W-:Y:S01]  /*36a0*/  FFMA R3, R25, -R0, R9 ;  /* 0x8000000019037223 */ /* 0x001fe20000000009 */
[----:B------:R-:W-:-:S03]  /*36b0*/  FADD R8, R8, R23 ;  /* 0x0000001708087221 */ /* 0x000fc60000000000 */
[----:B------:R-:W-:Y:S01]  /*36c0*/  FFMA R3, R20, R3, R25 ;  /* 0x0000000314037223 */ /* 0x000fe20000000019 */
[----:B-1----:R-:W-:Y:S06]  /*36d0*/  @!P0 BRA `(.L_x_40) ;  /* 0x0000000000108947 */ /* 0x002fec0003800000 */
[----:B------:R-:W-:Y:S01]  /*36e0*/  MOV R3, R9 ;  /* 0x0000000900037202 */ /* 0x000fe20000000f00 */
[----:B------:R-:W-:Y:S01]  /*36f0*/  IMAD.MOV.U32 R30, RZ, RZ, R0 ;  /* 0x000000ffff1e7224 */ /* 0x000fe200078e0000 */
[----:B------:R-:W-:-:S07]  /*3700*/  MOV R22, 0x3720 ;  /* 0x0000372000167802 */ /* 0x000fce0000000f00 */
[----:B------:R-:W-:Y:S05]  /*3710*/  CALL.REL.NOINC `($__internal_2_$__cuda_sm3x_div_rn_noftz_f32_slowpath) ;  /* 0x0000000800147944 */ /* 0x000fea0003c00000 */
.L_x_40:
[----:B------:R-:W-:-:S04]  /*3720*/  IMAD.WIDE R18, R6, 0x4, R18 ;  /* 0x0000000406127825 */ /* 0x000fc800078e0212 */
[C---:B------:R-:W-:Y:S01]  /*3730*/  IMAD.WIDE R14, R6.reuse, 0x4, R14 ;  /* 0x00000004060e7825 */ /* 0x040fe200078e020e */
        /* <DEDUP_REMOVED lines=16> */
[----:B------:R-:W-:Y:S02]  /*3840*/  MOV R3, R9 ;  /* 0x0000000900037202 */ /* 0x000fe40000000f00 */
[----:B------:R-:W-:Y:S02]  /*3850*/  MOV R30, R0 ;  /* 0x00000000001e7202 */ /* 0x000fe40000000f00 */
[----:B------:R-:W-:-:S07]  /*3860*/  MOV R22, 0x3880 ;  /* 0x0000388000167802 */ /* 0x000fce0000000f00 */
[----:B------:R-:W-:Y:S05]  /*3870*/  CALL.REL.NOINC `($__internal_2_$__cuda_sm3x_div_rn_noftz_f32_slowpath) ;  /* 0x0000000400bc7944 */ /* 0x000fea0003c00000 */
.L_x_41:
[----:B------:R-:W-:-:S04]  /*3880*/  IMAD.WIDE R18, R6, 0x4, R18 ;  /* 0x0000000406127825 */ /* 0x000fc800078e0212 */
[C---:B------:R-:W-:Y:S01]  /*3890*/  IMAD.WIDE R22, R6.reuse, 0x4, R14 ;  /* 0x0000000406167825 */ /* 0x040fe200078e020e */
[----:B------:R0:W-:Y:S05]  /*38a0*/  STG.E desc[UR8][R18.64], R3 ;  /* 0x0000000312007986 */ /* 0x0001ea000c101908 */
        /* <DEDUP_REMOVED lines=19> */
.L_x_42:
[----:B------:R-:W-:-:S04]  /*39e0*/  IMAD.WIDE R18, R6, 0x4, R18 ;  /* 0x0000000406127825 */ /* 0x000fc800078e0212 */
[----:B------:R-:W-:Y:S01]  /*39f0*/  IMAD.WIDE R14, R6, 0x4, R16 ;  /* 0x00000004060e7825 */ /* 0x000fe200078e0210 */
[----:B------:R0:W-:Y:S05]  /*3a00*/  STG.E desc[UR8][R18.64], R3 ;  /* 0x0000000312007986 */ /* 0x0001ea000c101908 */
[----:B------:R-:W2:Y:S01]  /*3a10*/  LDG.E R15, desc[UR8][R14.64] ;  /* 0x000000080e0f7981 */ /* 0x000ea2000c1e1900 */
[----:B------:R-:W-:Y:S01]  /*3a20*/  IADD3 R10, PT, PT, R10, 0x4, RZ ;  /* 0x000000040a0a7810 */ /* 0x000fe20007ffe0ff */
[----:B------:R-:W-:Y:S01]  /*3a30*/  FADD R17, R9, -R8 ;  /* 0x8000000809117221 */ /* 0x000fe20000000000 */
[C---:B------:R-:W-:Y:S01]  /*3a40*/  LEA R21, R6.reuse, R21, 0x2 ;  /* 0x0000001506157211 */ /* 0x040fe200078e10ff */
[----:B------:R-:W-:Y:S01]  /*3a50*/  IMAD R7, R6, 0x4, R7 ;  /* 0x0000000406077824 */ /* 0x000fe200078e0207 */
[----:B------:R-:W-:Y:S01]  /*3a60*/  ISETP.NE.AND P0, PT, R10, RZ, PT ;  /* 0x000000ff0a00720c */ /* 0x000fe20003f05270 */
[----:B--2---:R-:W-:-:S12]  /*3a70*/  FADD R8, R8, -R15 ;  /* 0x8000000f08087221 */ /* 0x004fd80000000000 */
[----:B0-----:R-:W-:Y:S05]  /*3a80*/  @P0 BRA `(.L_x_43) ;  /* 0xfffffff8008c0947 */ /* 0x001fea000383ffff */
[----:B------:R-:W-:Y:S05]  /*3a90*/  EXIT ;  /* 0x000000000000794d */ /* 0x000fea0003800000 */
        .weak           $__internal_0_$__cuda_sm20_rcp_rn_f32_slowpath
        .type           $__internal_0_$__cuda_sm20_rcp_rn_f32_slowpath,@function
        .size           $__internal_0_$__cuda_sm20_rcp_rn_f32_slowpath,($__internal_1_$__cuda_sm20_sqrt_rn_f32_slowpath - $__internal_0_$__cuda_sm20_rcp_rn_f32_slowpath)
$__internal_0_$__cuda_sm20_rcp_rn_f32_slowpath:
[----:B------:R-:W-:Y:S02]  /*3aa0*/  SHF.L.U32 R5, R6, 0x1, RZ ;  /* 0x0000000106057819 */ /* 0x000fe400000006ff */
[----:B------:R-:W-:Y:S02]  /*3ab0*/  MOV R3, R6 ;  /* 0x0000000600037202 */ /* 0x000fe40000000f00 */
[----:B------:R-:W-:-:S04]  /*3ac0*/  SHF.R.U32.HI R5, RZ, 0x18, R5 ;  /* 0x00000018ff057819 */ /* 0x000fc80000011605 */
[----:B------:R-:W-:-:S13]  /*3ad0*/  ISETP.NE.U32.AND P0, PT, R5, RZ, PT ;  /* 0x000000ff0500720c */ /* 0x000fda0003f05070 */
[----:B------:R-:W-:Y:S05]  /*3ae0*/  @P0 BRA `(.L_x_44) ;  /* 0x00000000002c0947 */ /* 0x000fea0003800000 */
[----:B------:R-:W-:-:S04]  /*3af0*/  SHF.L.U32 R5, R3, 0x1, RZ ;  /* 0x0000000103057819 */ /* 0x000fc800000006ff */
[----:B------:R-:W-:-:S13]  /*3b00*/  ISETP.NE.AND P0, PT, R5, RZ, PT ;  /* 0x000000ff0500720c */ /* 0x000fda0003f05270 */
[----:B------:R2:W3:Y:S01]  /*3b10*/  @!P0 MUFU.RCP R5, R3 ;  /* 0x0000000300058308 */ /* 0x0004e20000001000 */
[----:B------:R-:W-:Y:S05]  /*3b20*/  @!P0 BRA `(.L_x_45) ;  /* 0x0000000000a48947 */ /* 0x000fea0003800000 */
[----:B------:R-:W-:-:S04]  /*3b30*/  FFMA R6, R3, 1.84467440737095516160e+19, RZ ;  /* 0x5f80000003067823 */ /* 0x000fc800000000ff */
[----:B--2---:R-:W3:Y:S02]  /*3b40*/  MUFU.RCP R3, R6 ;  /* 0x0000000600037308 */ /* 0x004ee40000001000 */
[----:B---3--:R-:W-:-:S04]  /*3b50*/  FFMA R5, R6, R3, -1 ;  /* 0xbf80000006057423 */ /* 0x008fc80000000003 */
[----:B------:R-:W-:-:S04]  /*3b60*/  FADD.FTZ R22, -R5, -RZ ;  /* 0x800000ff05167221 */ /* 0x000fc80000010100 */
[----:B------:R-:W-:-:S04]  /*3b70*/  FFMA R3, R3, R22, R3 ;  /* 0x0000001603037223 */ /* 0x000fc80000000003 */
[----:B------:R-:W-:Y:S01]  /*3b80*/  FFMA R5, R3, 1.84467440737095516160e+19, RZ ;  /* 0x5f80000003057823 */ /* 0x000fe200000000ff */
[----:B------:R-:W-:Y:S06]  /*3b90*/  BRA `(.L_x_45) ;  /* 0x0000000000887947 */ /* 0x000fec0003800000 */
.L_x_44:
[----:B------:R-:W-:-:S04]  /*3ba0*/  IADD3 R27, PT, PT, R5, -0xfd, RZ ;  /* 0xffffff03051b7810 */ /* 0x000fc80007ffe0ff */
[----:B------:R-:W-:-:S13]  /*3bb0*/  ISETP.GT.U32.AND P0, PT, R27, 0x1, PT ;  /* 0x000000011b00780c */ /* 0x000fda0003f04070 */
[----:B------:R-:W-:Y:S05]  /*3bc0*/  @P0 BRA `(.L_x_46) ;  /* 0x0000000000780947 */ /* 0x000fea0003800000 */
[----:B------:R-:W-:Y:S01]  /*3bd0*/  LOP3.LUT R6, R3, 0x7fffff, RZ, 0xc0, !PT ;  /* 0x007fffff03067812 */ /* 0x000fe200078ec0ff */
[----:B------:R-:W-:-:S03]  /*3be0*/  HFMA2 R24, -RZ, RZ, 0, 1.78813934326171875e-07 ;  /* 0x00000003ff187431 */ /* 0x000fc600000001ff */
[----:B------:R-:W-:-:S04]  /*3bf0*/  LOP3.LUT R6, R6, 0x3f800000, RZ, 0xfc, !PT ;  /* 0x3f80000006067812 */ /* 0x000fc800078efcff */
[----:B------:R-:W0:Y:S01]  /*3c00*/  MUFU.RCP R7, R6 ;  /* 0x0000000600077308 */ /* 0x000e220000001000 */
[----:B------:R-:W-:Y:S01]  /*3c10*/  SHF.L.U32 R24, R24, R27, RZ ;  /* 0x0000001b18187219 */ /* 0x000fe200000006ff */
[----:B0-----:R-:W-:-:S04]  /*3c20*/  FFMA R22, R6, R7, -1 ;  /* 0xbf80000006167423 */ /* 0x001fc80000000007 */
[----:B------:R-:W-:-:S04]  /*3c30*/  FADD.FTZ R22, -R22, -RZ ;  /* 0x800000ff16167221 */ /* 0x000fc80000010100 */
[CCC-:B------:R-:W-:Y:S01]  /*3c40*/  FFMA.RM R23, R7.reuse, R22.reuse, R7.reuse ;  /* 0x0000001607177223 */ /* 0x1c0fe20000004007 */
[----:B------:R-:W-:-:S04]  /*3c50*/  FFMA.RP R22, R7, R22, R7 ;  /* 0x0000001607167223 */ /* 0x000fc80000008007 */
[C---:B------:R-:W-:Y:S02]  /*3c60*/  LOP3.LUT R7, R23.reuse, 0x7fffff, RZ, 0xc0, !PT ;  /* 0x007fffff17077812 */ /* 0x040fe400078ec0ff */
[----:B------:R-:W-:Y:S02]  /*3c70*/  FSETP.NEU.FTZ.AND P0, PT, R23, R22, PT ;  /* 0x000000161700720b */ /* 0x000fe40003f1d000 */
[----:B------:R-:W-:Y:S02]  /*3c80*/  LOP3.LUT R7, R7, 0x800000, RZ, 0xfc, !PT ;  /* 0x0080000007077812 */ /* 0x000fe400078efcff */
[----:B------:R-:W-:Y:S02]  /*3c90*/  SEL R22, RZ, 0xffffffff, !P0 ;  /* 0xffffffffff167807 */ /* 0x000fe40004000000 */
[----:B------:R-:W-:Y:S02]  /*3ca0*/  LOP3.LUT R24, R24, R7, RZ, 0xc0, !PT ;  /* 0x0000000718187212 */ /* 0x000fe400078ec0ff */
[----:B------:R-:W-:-:S02]  /*3cb0*/  IADD3 R22, PT, PT, -R22, RZ, RZ ;  /* 0x000000ff16167210 */ /* 0x000fc40007ffe1ff */
[-C--:B------:R-:W-:Y:S02]  /*3cc0*/  SHF.R.U32.HI R24, RZ, R27.reuse, R24 ;  /* 0x0000001bff187219 */ /* 0x080fe40000011618 */
[----:B------:R-:W-:Y:S02]  /*3cd0*/  LOP3.LUT P1, RZ, R22, R27, R7, 0xf8, !PT ;  /* 0x0000001b16ff7212 */ /* 0x000fe4000782f807 */
[C---:B------:R-:W-:Y:S02]  /*3ce0*/  LOP3.LUT P0, RZ, R24.reuse, 0x1, RZ, 0xc0, !PT ;  /* 0x0000000118ff7812 */ /* 0x040fe4000780c0ff */
[----:B------:R-:W-:-:S04]  /*3cf0*/  LOP3.LUT P2, RZ, R24, 0x2, RZ, 0xc0, !PT ;  /* 0x0000000218ff7812 */ /* 0x000fc8000784c0ff */
[----:B------:R-:W-:Y:S02]  /*3d00*/  PLOP3.LUT P0, PT, P0, P1, P2, 0xe0, 0x0 ;  /* 0x000000000000781c */ /* 0x000fe40000703c20 */
[----:B------:R-:W-:Y:S02]  /*3d10*/  LOP3.LUT P1, RZ, R3, 0x7fffff, RZ, 0xc0, !PT ;  /* 0x007fffff03ff7812 */ /* 0x000fe4000782c0ff */
[----:B------:R-:W-:-:S05]  /*3d20*/  SEL R6, RZ, 0x1, !P0 ;  /* 0x00000001ff067807 */ /* 0x000fca0004000000 */
[----:B------:R-:W-:-:S05]  /*3d30*/  IMAD.MOV R6, RZ, RZ, -R6 ;  /* 0x000000ffff067224 */ /* 0x000fca00078e0a06 */
[----:B------:R-:W-:Y:S02]  /*3d40*/  ISETP.GE.AND P0, PT, R6, RZ, PT ;  /* 0x000000ff0600720c */ /* 0x000fe40003f06270 */
[----:B------:R-:W-:-:S04]  /*3d50*/  IADD3 R6, PT, PT, R5, -0xfc, RZ ;  /* 0xffffff0405067810 */ /* 0x000fc80007ffe0ff */
[----:B------:R-:W-:-:S07]  /*3d60*/  SHF.R.U32.HI R6, RZ, R6, R7 ;  /* 0x00000006ff067219 */ /* 0x000fce0000011607 */
[----:B------:R-:W-:-:S04]  /*3d70*/  @!P0 IADD3 R6, PT, PT, R6, 0x1, RZ ;  /* 0x0000000106068810 */ /* 0x000fc80007ffe0ff */
[----:B------:R-:W-:-:S04]  /*3d80*/  @!P1 SHF.L.U32 R6, R6, 0x1, RZ ;  /* 0x0000000106069819 */ /* 0x000fc800000006ff */
[----:B------:R-:W-:Y:S01]  /*3d90*/  LOP3.LUT R5, R6, 0x80000000, R3, 0xf8, !PT ;  /* 0x8000000006057812 */ /* 0x000fe200078ef803 */
[----:B------:R-:W-:Y:S06]  /*3da0*/  BRA `(.L_x_45) ;  /* 0x0000000000047947 */ /* 0x000fec0003800000 */
.L_x_46:
[----:B------:R0:W1:Y:S02]  /*3db0*/  MUFU.RCP R5, R3 ;  /* 0x0000000300057308 */ /* 0x0000640000001000 */
.L_x_45:
[----:B-1-3--:R-:W-:Y:S02]  /*3dc0*/  MOV R7, R5 ;  /* 0x0000000500077202 */ /* 0x00afe40000000f00 */
[----:B------:R-:W-:-:S04]  /*3dd0*/  MOV R5, 0x0 ;  /* 0x0000000000057802 */ /* 0x000fc80000000f00 */
[----:B0-2---:R-:W-:Y:S05]  /*3de0*/  RET.REL.NODEC R4 `(uma_many_series_one_param_f32) ;  /* 0xffffffc004847950 */ /* 0x005fea0003c3ffff */
        .weak           $__internal_1_$__cuda_sm20_sqrt_rn_f32_slowpath
        .type           $__internal_1_$__cuda_sm20_sqrt_rn_f32_slowpath,@function
        .size           $__internal_1_$__cuda_sm20_sqrt_rn_f32_slowpath,($__internal_2_$__cuda_sm3x_div_rn_noftz_f32_slowpath - $__internal_1_$__cuda_sm20_sqrt_rn_f32_slowpath)
$__internal_1_$__cuda_sm20_sqrt_rn_f32_slowpath:
[----:B------:R-:W-:-:S13]  /*3df0*/  LOP3.LUT P0, RZ, R6, 0x7fffffff, RZ, 0xc0, !PT ;  /* 0x7fffffff06ff7812 */ /* 0x000fda000780c0ff */
[----:B------:R-:W-:Y:S01]  /*3e00*/  @!P0 MOV R5, R6 ;  /* 0x0000000600058202 */ /* 0x000fe20000000f00 */
[----:B------:R-:W-:Y:S06]  /*3e10*/  @!P0 BRA `(.L_x_47) ;  /* 0x0000000000488947 */ /* 0x000fec0003800000 */
[----:B------:R-:W-:Y:S01]  /*3e20*/  FSETP.GEU.FTZ.AND P0, PT, R6, RZ, PT ;  /* 0x000000ff0600720b */ /* 0x000fe20003f1e000 */
[----:B------:R-:W-:-:S12]  /*3e30*/  IMAD.MOV.U32 R3, RZ, RZ, R6 ;  /* 0x000000ffff037224 */ /* 0x000fd800078e0006 */
[----:B------:R-:W-:Y:S01]  /*3e40*/  @!P0 MOV R5, 0x7fffffff ;  /* 0x7fffffff00058802 */ /* 0x000fe20000000f00 */
[----:B------:R-:W-:Y:S06]  /*3e50*/  @!P0 BRA `(.L_x_47) ;  /* 0x0000000000388947 */ /* 0x000fec0003800000 */
[----:B------:R-:W-:-:S13]  /*3e60*/  FSETP.GTU.FTZ.AND P0, PT, |R3|, +INF , PT ;  /* 0x7f8000000300780b */ /* 0x000fda0003f1c200 */
[----:B------:R-:W-:Y:S01]  /*3e70*/  @P0 FADD.FTZ R5, R3, 1 ;  /* 0x3f80000003050421 */ /* 0x000fe20000010000 */
[----:B------:R-:W-:Y:S06]  /*3e80*/  @P0 BRA `(.L_x_47) ;  /* 0x00000000002c0947 */ /* 0x000fec0003800000 */
[----:B------:R-:W-:-:S13]  /*3e90*/  FSETP.NEU.FTZ.AND P0, PT, |R3|, +INF , PT ;  /* 0x7f8000000300780b */ /* 0x000fda0003f1d200 */
[----:B------:R-:W-:Y:S01]  /*3ea0*/  @!P0 MOV R5, R3 ;  /* 0x0000000300058202 */ /* 0x000fe20000000f00 */
[----:B------:R-:W-:Y:S06]  /*3eb0*/  @!P0 BRA `(.L_x_47) ;  /* 0x0000000000208947 */ /* 0x000fec0003800000 */
[----:B------:R-:W-:-:S04]  /*3ec0*/  FFMA R3, R3, 1.84467440737095516160e+19, RZ ;  /* 0x5f80000003037823 */ /* 0x000fc800000000ff */
[----:B------:R-:W0:Y:S02]  /*3ed0*/  MUFU.RSQ R6, R3 ;  /* 0x0000000300067308 */ /* 0x000e240000001400 */
[----:B0-----:R-:W-:Y:S01]  /*3ee0*/  FMUL.FTZ R8, R3, R6 ;  /* 0x0000000603087220 */ /* 0x001fe20000410000 */
[----:B------:R-:W-:-:S03]  /*3ef0*/  FMUL.FTZ R6, R6, 0.5 ;  /* 0x3f00000006067820 */ /* 0x000fc60000410000 */
[----:B------:R-:W-:-:S04]  /*3f00*/  FADD.FTZ R5, -R8, -RZ ;  /* 0x800000ff08057221 */ /* 0x000fc80000010100 */
[----:B------:R-:W-:-:S04]  /*3f10*/  FFMA R5, R8, R5, R3 ;  /* 0x0000000508057223 */ /* 0x000fc80000000003 */
[----:B------:R-:W-:-:S04]  /*3f20*/  FFMA R5, R5, R6, R8 ;  /* 0x0000000605057223 */ /* 0x000fc80000000008 */
[----:B------:R-:W-:-:S07]  /*3f30*/  FMUL.FTZ R5, R5, 2.3283064365386962891e-10 ;  /* 0x2f80000005057820 */ /* 0x000fce0000410000 */
.L_x_47:
[----:B------:R-:W-:Y:S01]  /*3f40*/  HFMA2 R7, -RZ, RZ, 0, 0 ;  /* 0x00000000ff077431 */ /* 0x000fe200000001ff */
[----:B------:R-:W-:-:S04]  /*3f50*/  MOV R6, R9 ;  /* 0x0000000900067202 */ /* 0x000fc80000000f00 */
[----:B------:R-:W-:Y:S05]  /*3f60*/  RET.REL.NODEC R6 `(uma_many_series_one_param_f32) ;  /* 0xffffffc006247950 */ /* 0x000fea0003c3ffff */
        .weak           $__internal_2_$__cuda_sm3x_div_rn_noftz_f32_slowpath
        .type           $__internal_2_$__cuda_sm3x_div_rn_noftz_f32_slowpath,@function
        .size           $__internal_2_$__cuda_sm3x_div_rn_noftz_f32_slowpath,(.L_x_123 - $__internal_2_$__cuda_sm3x_div_rn_noftz_f32_slowpath)
$__internal_2_$__cuda_sm3x_div_rn_noftz_f32_slowpath:
[----:B------:R-:W-:Y:S02]  /*3f70*/  SHF.R.U32.HI R23, RZ, 0x17, R30 ;  /* 0x00000017ff177819 */ /* 0x000fe4000001161e */
[----:B------:R-:W-:Y:S02]  /*3f80*/  SHF.R.U32.HI R26, RZ, 0x17, R3 ;  /* 0x00000017ff1a7819 */ /* 0x000fe40000011603 */
[----:B------:R-:W-:Y:S02]  /*3f90*/  LOP3.LUT R23, R23, 0xff, RZ, 0xc0, !PT ;  /* 0x000000ff17177812 */ /* 0x000fe400078ec0ff */
[----:B------:R-:W-:Y:S02]  /*3fa0*/  LOP3.LUT R26, R26, 0xff, RZ, 0xc0, !PT ;  /* 0x000000ff1a1a7812 */ /* 0x000fe400078ec0ff */
[----:B------:R-:W-:Y:S02]  /*3fb0*/  IADD3 R25, PT, PT, R23, -0x1, RZ ;  /* 0xffffffff17197810 */ /* 0x000fe40007ffe0ff */
[----:B------:R-:W-:-:S02]  /*3fc0*/  IADD3 R27, PT, PT, R26, -0x1, RZ ;  /* 0xffffffff1a1b7810 */ /* 0x000fc40007ffe0ff */
[----:B------:R-:W-:-:S04]  /*3fd0*/  ISETP.GT.U32.AND P0, PT, R25, 0xfd, PT ;  /* 0x000000fd1900780c */ /* 0x000fc80003f04070 */
[----:B------:R-:W-:-:S13]  /*3fe0*/  ISETP.GT.U32.OR P0, PT, R27, 0xfd, P0 ;  /* 0x000000fd1b00780c */ /* 0x000fda0000704470 */
[----:B------:R-:W-:Y:S01]  /*3ff0*/  @!P0 IMAD.MOV.U32 R24, RZ, RZ, RZ ;  /* 0x000000ffff188224 */ /* 0x000fe200078e00ff */
[----:B------:R-:W-:Y:S06]  /*4000*/  @!P0 BRA `(.L_x_48) ;  /* 0x00000000005c8947 */ /* 0x000fec0003800000 */
[----:B------:R-:W-:Y:S02]  /*4010*/  FSETP.GTU.FTZ.AND P0, PT, |R3|, +INF , PT ;  /* 0x7f8000000300780b */ /* 0x000fe40003f1c200 */
[----:B------:R-:W-:-:S04]  /*4020*/  FSETP.GTU.FTZ.AND P2, PT, |R30|, +INF , PT ;  /* 0x7f8000001e00780b */ /* 0x000fc80003f5c200 */
[----:B------:R-:W-:-:S13]  /*4030*/  PLOP3.LUT P0, PT, P0, P2, PT, 0xf8, 0x8f ;  /* 0x00000000008f781c */ /* 0x000fda0000705f70 */
[----:B------:R-:W-:Y:S05]  /*4040*/  @P0 BRA `(.L_x_49) ;  /* 0x0000000400440947 */ /* 0x000fea0003800000 */
[----:B------:R-:W-:-:S13]  /*4050*/  LOP3.LUT P0, RZ, R30, 0x7fffffff, R3, 0xc8, !PT ;  /* 0x7fffffff1eff7812 */ /* 0x000fda000780c803 */
[----:B------:R-:W-:Y:S05]  /*4060*/  @!P0 BRA `(.L_x_50) ;  /* 0x0000000400348947 */ /* 0x000fea0003800000 */
[C---:B------:R-:W-:Y:S02]  /*4070*/  FSETP.NEU.FTZ.AND P2, PT, |R3|.reuse, +INF , PT ;  /* 0x7f8000000300780b */ /* 0x040fe40003f5d200 */
[----:B------:R-:W-:Y:S02]  /*4080*/  FSETP.NEU.FTZ.AND P3, PT, |R30|, +INF , PT ;  /* 0x7f8000001e00780b */ /* 0x000fe40003f7d200 */
[----:B------:R-:W-:-:S11]  /*4090*/  FSETP.NEU.FTZ.AND P0, PT, |R3|, +INF , PT ;  /* 0x7f8000000300780b */ /* 0x000fd60003f1d200 */
[----:B------:R-:W-:Y:S05]  /*40a0*/  @!P3 BRA !P2, `(.L_x_50) ;  /* 0x000000040024b947 */ /* 0x000fea0005000000 */
[----:B------:R-:W-:-:S04]  /*40b0*/  LOP3.LUT P2, RZ, R3, 0x7fffffff, RZ, 0xc0, !PT ;  /* 0x7fffffff03ff7812 */ /* 0x000fc8000784c0ff */
[----:B------:R-:W-:-:S13]  /*40c0*/  PLOP3.LUT P2, PT, P3, P2, PT, 0x2f, 0xf2 ;  /* 0x0000000000f2781c */ /* 0x000fda0001f44577 */
[----:B------:R-:W-:Y:S05]  /*40d0*/  @P2 BRA `(.L_x_51) ;  /* 0x0000000400102947 */ /* 0x000fea0003800000 */
[----:B------:R-:W-:-:S04]  /*40e0*/  LOP3.LUT P2, RZ, R30, 0x7fffffff, RZ, 0xc0, !PT ;  /* 0x7fffffff1eff7812 */ /* 0x000fc8000784c0ff */
[----:B------:R-:W-:-:S13]  /*40f0*/  PLOP3.LUT P0, PT, P0, P2, PT, 0x2f, 0xf2 ;  /* 0x0000000000f2781c */ /* 0x000fda0000704577 */
[----:B------:R-:W-:Y:S05]  /*4100*/  @P0 BRA `(.L_x_52) ;  /* 0x0000000000f80947 */ /* 0x000fea0003800000 */
[----:B------:R-:W-:Y:S02]  /*4110*/  ISETP.GE.AND P0, PT, R27, RZ, PT ;  /* 0x000000ff1b00720c */ /* 0x000fe40003f06270 */
[----:B------:R-:W-:-:S11]  /*4120*/  ISETP.GE.AND P2, PT, R25, RZ, PT ;  /* 0x000000ff1900720c */ /* 0x000fd60003f46270 */
[----:B------:R-:W-:Y:S01]  /*4130*/  @P0 MOV R24, RZ ;  /* 0x000000ff00180202 */ /* 0x000fe20000000f00 */
[----:B------:R-:W-:Y:S01]  /*4140*/  @!P0 FFMA R3, R3, 1.84467440737095516160e+19, RZ ;  /* 0x5f80000003038823 */ /* 0x000fe200000000ff */
[----:B------:R-:W-:Y:S01]  /*4150*/  @!P0 MOV R24, 0xffffffc0 ;  /* 0xffffffc000188802 */ /* 0x000fe20000000f00 */
[----:B------:R-:W-:-:S03]  /*4160*/  @!P2 FFMA R30, R30, 1.84467440737095516160e+19, RZ ;  /* 0x5f8000001e1ea823 */ /* 0x000fc600000000ff */
[----:B------:R-:W-:-:S07]  /*4170*/  @!P2 IADD3 R24, PT, PT, R24, 0x40, RZ ;  /* 0x000000401818a810 */ /* 0x000fce0007ffe0ff */
.L_x_48:
[----:B------:R-:W-:Y:S02]  /*4180*/  LEA R29, R23, 0xc0800000, 0x17 ;  /* 0xc0800000171d7811 */ /* 0x000fe400078eb8ff */
[----:B------:R-:W-:Y:S02]  /*4190*/  IADD3 R26, PT, PT, R26, -0x7f, RZ ;  /* 0xffffff811a1a7810 */ /* 0x000fe40007ffe0ff */
[----:B------:R-:W-:-:S03]  /*41a0*/  IADD3 R29, PT, PT, -R29, R30, RZ ;  /* 0x0000001e1d1d7210 */ /* 0x000fc60007ffe1ff */
[----:B------:R-:W-:Y:S01]  /*41b0*/  IMAD R3, R26, -0x800000, R3 ;  /* 0xff8000001a037824 */ /* 0x000fe200078e0203 */
[----:B------:R-:W0:Y:S01]  /*41c0*/  MUFU.RCP R25, R29 ;  /* 0x0000001d00197308 */ /* 0x000e220000001000 */
[----:B------:R-:W-:-:S04]  /*41d0*/  FADD.FTZ R32, -R29, -RZ ;  /* 0x800000ff1d207221 */ /* 0x000fc80000010100 */
[----:B0-----:R-:W-:-:S04]  /*41e0*/  FFMA R30, R25, R32, 1 ;  /* 0x3f800000191e7423 */ /* 0x001fc80000000020 */
[----:B------:R-:W-:-:S04]  /*41f0*/  FFMA R30, R25, R30, R25 ;  /* 0x0000001e191e7223 */ /* 0x000fc80000000019 */
[----:B------:R-:W-:-:S04]  /*4200*/  FFMA R25, R3, R30, RZ ;  /* 0x0000001e03197223 */ /* 0x000fc800000000ff */
[----:B------:R-:W-:-:S04]  /*4210*/  FFMA R27, R32, R25, R3 ;  /* 0x00000019201b7223 */ /* 0x000fc80000000003 */
[----:B------:R-:W-:Y:S01]  /*4220*/  FFMA R27, R30, R27, R25 ;  /* 0x0000001b1e1b7223 */ /* 0x000fe20000000019 */
[----:B------:R-:W-:-:S03]  /*4230*/  IADD3 R25, PT, PT, R26, 0x7f, -R23 ;  /* 0x0000007f1a197810 */ /* 0x000fc60007ffe817 */
[----:B------:R-:W-:Y:S01]  /*4240*/  FFMA R32, R32, R27, R3 ;  /* 0x0000001b20207223 */ /* 0x000fe20000000003 */
[----:B------:R-:W-:-:S03]  /*4250*/  IADD3 R24, PT, PT, R25, R24, RZ ;  /* 0x0000001819187210 */ /* 0x000fc60007ffe0ff */
[----:B------:R-:W-:-:S05]  /*4260*/  FFMA R3, R30, R32, R27 ;  /* 0x000000201e037223 */ /* 0x000fca000000001b */
[----:B------:R-:W-:-:S04]  /*4270*/  SHF.R.U32.HI R23, RZ, 0x17, R3 ;  /* 0x00000017ff177819 */ /* 0x000fc80000011603 */
[----:B------:R-:W-:-:S05]  /*4280*/  LOP3.LUT R23, R23, 0xff, RZ, 0xc0, !PT ;  /* 0x000000ff17177812 */ /* 0x000fca00078ec0ff */
[----:B------:R-:W-:-:S05]  /*4290*/  IMAD.IADD R23, R23, 0x1, R24 ;  /* 0x0000000117177824 */ /* 0x000fca00078e0218 */
[----:B------:R-:W-:-:S04]  /*42a0*/  IADD3 R25, PT, PT, R23, -0x1, RZ ;  /* 0xffffffff17197810 */ /* 0x000fc80007ffe0ff */
[----:B------:R-:W-:-:S13]  /*42b0*/  ISETP.GE.U32.AND P0, PT, R25, 0xfe, PT ;  /* 0x000000fe1900780c */ /* 0x000fda0003f06070 */
[----:B------:R-:W-:Y:S05]  /*42c0*/  @!P0 BRA `(.L_x_53) ;  /* 0x0000000000808947 */ /* 0x000fea0003800000 */
[----:B------:R-:W-:-:S13]  /*42d0*/  ISETP.GT.AND P0, PT, R23, 0xfe, PT ;  /* 0x000000fe1700780c */ /* 0x000fda0003f04270 */
[----:B------:R-:W-:Y:S05]  /*42e0*/  @P0 BRA `(.L_x_54) ;  /* 0x00000000006c0947 */ /* 0x000fea0003800000 */
[----:B------:R-:W-:-:S13]  /*42f0*/  ISETP.GE.AND P0, PT, R23, 0x1, PT ;  /* 0x000000011700780c */ /* 0x000fda0003f06270 */
[----:B------:R-:W-:Y:S05]  /*4300*/  @P0 BRA `(.L_x_55) ;  /* 0x0000000000980947 */ /* 0x000fea0003800000 */
[----:B------:R-:W-:Y:S02]  /*4310*/  ISETP.GE.AND P0, PT, R23, -0x18, PT ;  /* 0xffffffe81700780c */ /* 0x000fe40003f06270 */
[----:B------:R-:W-:-:S11]  /*4320*/  LOP3.LUT R3, R3, 0x80000000, RZ, 0xc0, !PT ;  /* 0x8000000003037812 */ /* 0x000fd600078ec0ff */
[----:B------:R-:W-:Y:S05]  /*4330*/  @!P0 BRA `(.L_x_55) ;  /* 0x00000000008c8947 */ /* 0x000fea0003800000 */
[CCC-:B------:R-:W-:Y:S01]  /*4340*/  FFMA.RZ R25, R30.reuse, R32.reuse, R27.reuse ;  /* 0x000000201e197223 */ /* 0x1c0fe2000000c01b */
[C---:B------:R-:W-:Y:S01]  /*4350*/  IADD3 R26, PT, PT, R23.reuse, 0x20, RZ ;  /* 0x00000020171a7810 */ /* 0x040fe20007ffe0ff */
[CCC-:B------:R-:W-:Y:S01]  /*4360*/  FFMA.RP R24, R30.reuse, R32.reuse, R27.reuse ;  /* 0x000000201e187223 */ /* 0x1c0fe2000000801b */
[----:B------:R-:W-:Y:S01]  /*4370*/  FFMA.RM R27, R30, R32, R27 ;  /* 0x000000201e1b7223 */ /* 0x000fe2000000401b */
[----:B------:R-:W-:Y:S02]  /*4380*/  ISETP.NE.AND P3, PT, R23, RZ, PT ;  /* 0x000000ff1700720c */ /* 0x000fe40003f65270 */
[----:B------:R-:W-:Y:S02]  /*4390*/  LOP3.LUT R25, R25, 0x7fffff, RZ, 0xc0, !PT ;  /* 0x007fffff19197812 */ /* 0x000fe400078ec0ff */
[----:B------:R-:W-:Y:S02]  /*43a0*/  ISETP.NE.AND P2, PT, R23, RZ, PT ;  /* 0x000000ff1700720c */ /* 0x000fe40003f45270 */
[----:B------:R-:W-:-:S02]  /*43b0*/  LOP3.LUT R25, R25, 0x800000, RZ, 0xfc, !PT ;  /* 0x0080000019197812 */ /* 0x000fc400078efcff */
[----:B------:R-:W-:Y:S02]  /*43c0*/  IADD3 R23, PT, PT, -R23, RZ, RZ ;  /* 0x000000ff17177210 */ /* 0x000fe40007ffe1ff */
[----:B------:R-:W-:Y:S02]  /*43d0*/  SHF.L.U32 R26, R25, R26, RZ ;  /* 0x0000001a191a7219 */ /* 0x000fe400000006ff */
[----:B------:R-:W-:Y:S02]  /*43e0*/  FSETP.NEU.FTZ.AND P0, PT, R24, R27, PT ;  /* 0x0000001b1800720b */ /* 0x000fe40003f1d000 */
[----:B------:R-:W-:Y:S02]  /*43f0*/  SEL R24, R23, RZ, P3 ;  /* 0x000000ff17187207 */ /* 0x000fe40001800000 */
[----:B------:R-:W-:Y:S02]  /*4400*/  ISETP.NE.AND P2, PT, R26, RZ, P2 ;  /* 0x000000ff1a00720c */ /* 0x000fe40001745270 */
[----:B------:R-:W-:-:S02]  /*4410*/  SHF.R.U32.HI R26, RZ, R24, R25 ;  /* 0x00000018ff1a7219 */ /* 0x000fc40000011619 */
[----:B------:R-:W-:Y:S02]  /*4420*/  PLOP3.LUT P0, PT, P0, P2, PT, 0xf8, 0x8f ;  /* 0x00000000008f781c */ /* 0x000fe40000705f70 */
[----:B------:R-:W-:Y:S02]  /*4430*/  SHF.R.U32.HI R24, RZ, 0x1, R26 ;  /* 0x00000001ff187819 */ /* 0x000fe4000001161a */
[----:B------:R-:W-:-:S04]  /*4440*/  SEL R23, RZ, 0x1, !P0 ;  /* 0x00000001ff177807 */ /* 0x000fc80004000000 */
[----:B------:R-:W-:-:S04]  /*4450*/  LOP3.LUT R23, R23, 0x1, R24, 0xf8, !PT ;  /* 0x0000000117177812 */ /* 0x000fc800078ef818 */
[----:B------:R-:W-:-:S04]  /*4460*/  LOP3.LUT R23, R23, R26, RZ, 0xc0, !PT ;  /* 0x0000001a17177212 */ /* 0x000fc800078ec0ff */
[----:B------:R-:W-:-:S04]  /*4470*/  IADD3 R24, PT, PT, R24, R23, RZ ;  /* 0x0000001718187210 */ /* 0x000fc80007ffe0ff */
[----:B------:R-:W-:Y:S01]  /*4480*/  LOP3.LUT R3, R24, R3, RZ, 0xfc, !PT ;  /* 0x0000000318037212 */ /* 0x000fe200078efcff */
[----:B------:R-:W-:Y:S06]  /*4490*/  BRA `(.L_x_55) ;  /* 0x0000000000347947 */ /* 0x000fec0003800000 */
.L_x_54:
[----:B------:R-:W-:-:S04]  /*44a0*/  LOP3.LUT R3, R3, 0x80000000, RZ, 0xc0, !PT ;  /* 0x8000000003037812 */ /* 0x000fc800078ec0ff */
[----:B------:R-:W-:Y:S01]  /*44b0*/  LOP3.LUT R3, R3, 0x7f800000, RZ, 0xfc, !PT ;  /* 0x7f80000003037812 */ /* 0x000fe200078efcff */
[----:B------:R-:W-:Y:S06]  /*44c0*/  BRA `(.L_x_55) ;  /* 0x0000000000287947 */ /* 0x000fec0003800000 */
.L_x_53:
[----:B------:R-:W-:Y:S01]  /*44d0*/  LEA R3, R24, R3, 0x17 ;  /* 0x0000000318037211 */ /* 0x000fe200078eb8ff */
[----:B------:R-:W-:Y:S06]  /*44e0*/  BRA `(.L_x_55) ;  /* 0x0000000000207947 */ /* 0x000fec0003800000 */
.L_x_52:
[----:B------:R-:W-:-:S04]  /*44f0*/  LOP3.LUT R3, R30, 0x80000000, R3, 0x48, !PT ;  /* 0x800000001e037812 */ /* 0x000fc800078e4803 */
[----:B------:R-:W-:Y:S01]  /*4500*/  LOP3.LUT R3, R3, 0x7f800000, RZ, 0xfc, !PT ;  /* 0x7f80000003037812 */ /* 0x000fe200078efcff */
[----:B------:R-:W-:Y:S06]  /*4510*/  BRA `(.L_x_55) ;  /* 0x0000000000147947 */ /* 0x000fec0003800000 */
.L_x_51:
[----:B------:R-:W-:Y:S01]  /*4520*/  LOP3.LUT R3, R30, 0x80000000, R3, 0x48, !PT ;  /* 0x800000001e037812 */ /* 0x000fe200078e4803 */
[----:B------:R-:W-:Y:S06]  /*4530*/  BRA `(.L_x_55) ;  /* 0x00000000000c7947 */ /* 0x000fec0003800000 */
.L_x_50:
[----:B------:R-:W0:Y:S01]  /*4540*/  MUFU.RSQ R3, -QNAN ;  /* 0xffc0000000037908 */ /* 0x000e220000001400 */
[----:B------:R-:W-:Y:S05]  /*4550*/  BRA `(.L_x_55) ;  /* 0x0000000000047947 */ /* 0x000fea0003800000 */
.L_x_49:
[----:B------:R-:W-:-:S07]  /*4560*/  FADD.FTZ R3, R3, R30 ;  /* 0x0000001e03037221 */ /* 0x000fce0000010000 */
.L_x_55:
[----:B------:R-:W-:-:S04]  /*4570*/  HFMA2 R23, -RZ, RZ, 0, 0 ;  /* 0x00000000ff177431 */ /* 0x000fc800000001ff */
[----:B0-----:R-:W-:Y:S05]  /*4580*/  RET.REL.NODEC R22 `(uma_many_series_one_param_f32) ;  /* 0xffffffb8169c7950 */ /* 0x001fea0003c3ffff */
.L_x_56:
[----:B------:R-:W-:-:S00]  /*4590*/  BRA `(.L_x_56) ;  /* 0xfffffffc00fc7947 */ /* 0x000fc0000383ffff */
[----:B------:R-:W-:-:S00]  /*45a0*/  NOP ;  /* 0x0000000000007918 */ /* 0x000fc00000000000 */
        /* <DEDUP_REMOVED lines=13> */
.L_x_123:


//--------------------- .text.uma_batch_f32       --------------------------
	.section	.text.uma_batch_f32,"ax",@progbits
	.align	128
        .global         uma_batch_f32
        .type           uma_batch_f32,@function
        .size           uma_batch_f32,(.L_x_126 - uma_batch_f32)
        .other          uma_batch_f32,@"STO_CUDA_ENTRY STV_DEFAULT"
uma_batch_f32:
.text.uma_batch_f32:
[----:B------:R-:W-:Y:S01]  /*0000*/  LDC R1, c[0x0][0x37c] ;  /* 0x0000df00ff017b82 */ /* 0x000fe20000000800 */
[----:B------:R-:W0:Y:S01]  /*0010*/  S2R R7, SR_CTAID.X ;  /* 0x0000000000077919 */ /* 0x000e220000002500 */
[----:B------:R-:W0:Y:S01]  /*0020*/  LDCU UR4, c[0x0][0x3bc] ;  /* 0x00007780ff0477ac */ /* 0x000e220008000800 */
[----:B------:R-:W1:Y:S01]  /*0030*/  S2R R0, SR_TID.X ;  /* 0x0000000000007919 */ /* 0x000e620000002100 */
[----:B0-----:R-:W-:-:S04]  /*0040*/  ISETP.GE.AND P0, PT, R7, UR4, PT ;  /* 0x0000000407007c0c */ /* 0x001fc8000bf06270 */
[----:B-1----:R-:W-:-:S13]  /*0050*/  ISETP.NE.OR P0, PT, R0, RZ, P0 ;  /* 0x000000ff0000720c */ /* 0x002fda0000705670 */
[----:B------:R-:W-:Y:S05]  /*0060*/  @P0 EXIT ;  /* 0x000000000000094d */ /* 0x000fea0003800000 */
[----:B------:R-:W0:Y:S01]  /*0070*/  LDC.64 R24, c[0x0][0x3a0] ;  /* 0x0000e800ff187b82 */ /* 0x000e220000000a00 */
[----:B------:R-:W1:Y:S01]  /*0080*/  LDCU.64 UR8, c[0x0][0x358] ;  /* 0x00006b00ff0877ac */ /* 0x000e620008000a00 */
[----:B------:R-:W2:Y:S06]  /*0090*/  LDCU UR10, c[0x0][0x3b8] ;  /* 0x00007700ff0a77ac */ /* 0x000eac0008000800 */
[----:B------:R-:W3:Y:S01]  /*00a0*/  LDC.64 R2, c[0x0][0x3a8] ;  /* 0x0000ea00ff027b82 */ /* 0x000ee20000000a00 */
[----:B0-----:R-:W-:-:S06]  /*00b0*/  IMAD.WIDE.U32 R24, R7, 0x4, R24 ;  /* 0x0000000407187825 */ /* 0x001fcc00078e0018 */
[----:B-1----:R-:W2:Y:S01]  /*00c0*/  LDG.E.CONSTANT R24, desc[UR8][R24.64] ;  /* 0x0000000818187981 */ /* 0x002ea2000c1e9900 */
[----:B---3--:R-:W-:-:S05]  /*00d0*/  IMAD.WIDE.U32 R2, R7, 0x4, R2 ;  /* 0x0000000407027825 */ /* 0x008fca00078e0002 */
[----:B------:R-:W2:Y:S02]  /*00e0*/  LDG.E.CONSTANT R23, desc[UR8][R2.64] ;  /* 0x0000000802177981 */ /* 0x000ea4000c1e9900 */
[----:B--2---:R-:W-:-:S04]  /*00f0*/  VIMNMX3 R0, R23, UR10, R24, PT ;  /* 0x0000000a17007c0f */ /* 0x004fc8000b800118 */
[----:B------:R-:W-:-:S13]  /*0100*/  ISETP.GE.AND P0, PT, R0, 0x1, PT ;  /* 0x000000010000780c */ /* 0x000fda0003f06270 */
[----:B------:R-:W-:Y:S05]  /*0110*/  @!P0 EXIT ;  /* 0x000000000000894d */ /* 0x000fea0003800000 */
[----:B------:R-:W0:Y:S08]  /*0120*/  LDC.64 R2, c[0x0][0x398] ;  /* 0x0000e600ff027b82 */ /* 0x000e300000000a00 */
[----:B------:R-:W1:Y:S01]  /*0130*/  LDC.64 R4, c[0x0][0x3b0] ;  /* 0x0000ec00ff047b82 */ /* 0x000e620000000a00 */
[----:B0-----:R-:W-:-:S05]  /*0140*/  IMAD.WIDE.U32 R2, R7, 0x4, R2 ;  /* 0x0000000407027825 */ /* 0x001fca00078e0002 */
[----:B------:R0:W5:Y:S01]  /*0150*/  LDG.E.CONSTANT R22, desc[UR8][R2.64] ;  /* 0x0000000802167981 */ /* 0x000162000c1e9900 */
[----:B-1----:R-:W-:-:S05]  /*0160*/  IMAD.WIDE.U32 R4, R7, 0x4, R4 ;  /* 0x0000000407047825 */ /* 0x002fca00078e0004 */
[----:B------:R0:W5:Y:S01]  /*0170*/  LDG.E.CONSTANT R21, desc[UR8][R4.64] ;  /* 0x0000000804157981 */ /* 0x000162000c1e9900 */
[----:B------:R-:W-:-:S04]  /*0180*/  UIADD3 UR4, UPT, UPT, UR10, -0x1, URZ ;  /* 0xffffffff0a047890 */ /* 0x000fc8000fffe0ff */
[----:B------:R-:W-:Y:S01]  /*0190*/  UISETP.GE.U32.AND UP0, UPT, UR4, 0x7, UPT ;  /* 0x000000070400788c */ /* 0x000fe2000bf06070 */
[----:B------:R-:W-:Y:S01]  /*01a0*/  IMAD R20, R7, UR10, RZ ;  /* 0x0000000a07147c24 */ /* 0x000fe2000f8e02ff */
[----:B------:R-:W-:Y:S01]  /*01b0*/  ULOP3.LUT UR6, UR10, 0x7, URZ, 0xc0, !UPT ;  /* 0x000000070a067892 */ /* 0x000fe2000f8ec0ff */
[----:B------:R-:W-:-:S06]  /*01c0*/  UMOV UR4, URZ ;  /* 0x000000ff00047c82 */ /* 0x000fcc0008000000 */
[----:B0-----:R-:W-:Y:S05]  /*01d0*/  BRA.U !UP0, `(.L_x_57) ;  /* 0x00000001086c7547 */ /* 0x001fea000b800000 */
[----:B------:R-:W0:Y:S01]  /*01e0*/  LDC.64 R6, c[0x0][0x3c8] ;  /* 0x0000f200ff067b82 */ /* 0x000e220000000a00 */
[----:B------:R-:W-:Y:S01]  /*01f0*/  ULOP3.LUT UR4, UR10, 0x7ffffff8, URZ, 0xc0, !UPT ;  /* 0x7ffffff80a047892 */ /* 0x000fe2000f8ec0ff */
[----:B------:R-:W-:-:S06]  /*0200*/  UMOV UR5, URZ ;  /* 0x000000ff00057c82 */ /* 0x000fcc0008000000 */
[----:B------:R-:W1:Y:S05]  /*0210*/  LDC.64 R8, c[0x0][0x3d0] ;  /* 0x0000f400ff087b82 */ /* 0x000e6a0000000a00 */
.L_x_58:
[----:B--2---:R-:W-:Y:S01]  /*0220*/  IADD3 R5, PT, PT, R20, UR5, RZ ;  /* 0x0000000514057c10 */ /* 0x004fe2000fffe0ff */
[----:B------:R-:W-:Y:S01]  /*0230*/  IMAD.MOV.U32 R11, RZ, RZ, 0x7fc00000 ;  /* 0x7fc00000ff0b7424 */ /* 0x000fe200078e00ff */
[----:B------:R-:W-:-:S03]  /*0240*/  UIADD3 UR5, UPT, UPT, UR5, 0x8, URZ ;  /* 0x0000000805057890 */ /* 0x000fc6000fffe0ff */
[----:B0-----:R-:W-:Y:S01]  /*0250*/  IMAD.WIDE.U32 R2, R5, 0x4, R6 ;  /* 0x0000000405027825 */ /* 0x001fe200078e0006 */
[----:B------:R-:W-:-:S03]  /*0260*/  UISETP.NE.AND UP0, UPT, UR5, UR4, UPT ;  /* 0x000000040500728c */ /* 0x000fc6000bf05270 */
[----:B-1----:R-:W-:Y:S01]  /*0270*/  IMAD.WIDE.U32 R4, R5, 0x4, R8 ;  /* 0x0000000405047825 */ /* 0x002fe200078e0008 */
[----:B------:R2:W-:Y:S04]  /*0280*/  STG.E desc[UR8][R2.64], R11 ;  /* 0x0000000b02007986 */ /* 0x0005e8000c101908 */
        /* <DEDUP_REMOVED lines=14> */
[----:B------:R2:W-:Y:S01]  /*0370*/  STG.E desc[UR8][R4.64+0x1c], R11 ;  /* 0x00001c0b04007986 */ /* 0x0005e2000c101908 */
[----:B------:R-:W-:Y:S05]  /*0380*/  BRA.U UP0, `(.L_x_58) ;  /* 0xfffffffd00a47547 */ /* 0x000fea000b83ffff */
.L_x_57:
[----:B------:R-:W-:-:S09]  /*0390*/  UISETP.NE.AND UP0, UPT, UR6, URZ, UPT ;  /* 0x000000ff0600728c */ /* 0x000fd2000bf05270 */
[----:B------:R-:W-:Y:S05]  /*03a0*/  BRA.U !UP0, `(.L_x_59) ;  /* 0x0000000508007547 */ /* 0x000fea000b800000 */
[----:B------:R-:W-:Y:S02]  /*03b0*/  UISETP.GE.U32.AND UP0, UPT, UR6, 0x4, UPT ;  /* 0x000000040600788c */ /* 0x000fe4000bf06070 */
[----:B------:R-:W-:-:S04]  /*03c0*/  ULOP3.LUT UR5, UR10, 0x3, URZ, 0xc0, !UPT ;  /* 0x000000030a057892 */ /* 0x000fc8000f8ec0ff */
[----:B------:R-:W-:-:S03]  /*03d0*/  UISETP.NE.AND UP1, UPT, UR5, URZ, UPT ;  /* 0x000000ff0500728c */ /* 0x000fc6000bf25270 */
[----:B------:R-:W-:Y:S08]  /*03e0*/  BRA.U !UP0, `(.L_x_60) ;  /* 0x0000000108647547 */ /* 0x000ff0000b800000 */
[----:B--2---:R-:W0:Y:S01]  /*03f0*/  LDC.64 R2, c[0x0][0x3c8] ;  /* 0x0000f200ff027b82 */ /* 0x004e220000000a00 */
[----:B------:R-:W1:Y:S01]  /*0400*/  LDCU.64 UR12, c[0x0][0x3c8] ;  /* 0x00007900ff0c77ac */ /* 0x000e620008000a00 */
[C---:B------:R-:W-:Y:S01]  /*0410*/  IADD3 R0, P0, PT, R20.reuse, UR4, RZ ;  /* 0x0000000414007c10 */ /* 0x040fe2000ff1e0ff */
[----:B------:R-:W-:Y:S01]  /*0420*/  IMAD.MOV.U32 R11, RZ, RZ, 0x7fc00000 ;  /* 0x7fc00000ff0b7424 */ /* 0x000fe200078e00ff */
[----:B------:R-:W-:Y:S01]  /*0430*/  IADD3 R7, PT, PT, R20, UR4, RZ ;  /* 0x0000000414077c10 */ /* 0x000fe2000fffe0ff */
[----:B------:R-:W2:Y:S01]  /*0440*/  LDCU.64 UR14, c[0x0][0x3d0] ;  /* 0x00007a00ff0e77ac */ /* 0x000ea20008000a00 */
[----:B------:R-:W-:Y:S01]  /*0450*/  IADD3.X R9, PT, PT, RZ, RZ, RZ, P0, !PT ;  /* 0x000000ffff097210 */ /* 0x000fe200007fe4ff */
[C---:B------:R-:W-:Y:S01]  /*0460*/  IMAD.SHL.U32 R8, R0.reuse, 0x4, RZ ;  /* 0x0000000400087824 */ /* 0x040fe200078e00ff */
[----:B------:R-:W3:Y:S01]  /*0470*/  LDC.64 R4, c[0x0][0x3d0] ;  /* 0x0000f400ff047b82 */ /* 0x000ee20000000a00 */
[----:B------:R-:W-:Y:S01]  /*0480*/  UIADD3 UR4, UPT, UPT, UR4, 0x4, URZ ;  /* 0x0000000404047890 */ /* 0x000fe2000fffe0ff */
[----:B------:R-:W-:-:S02]  /*0490*/  SHF.L.U64.HI R0, R0, 0x2, R9 ;  /* 0x0000000200007819 */ /* 0x000fc40000010209 */
[C---:B-1----:R-:W-:Y:S02]  /*04a0*/  IADD3 R6, P0, PT, R8.reuse, UR12, RZ ;  /* 0x0000000c08067c10 */ /* 0x042fe4000ff1e0ff */
[----:B--2---:R-:W-:Y:S01]  /*04b0*/  IADD3 R8, P1, PT, R8, UR14, RZ ;  /* 0x0000000e08087c10 */ /* 0x004fe2000ff3e0ff */
[----:B0-----:R-:W-:-:S03]  /*04c0*/  IMAD.WIDE.U32 R2, R7, 0x4, R2 ;  /* 0x0000000407027825 */ /* 0x001fc600078e0002 */
[C---:B------:R-:W-:Y:S02]  /*04d0*/  IADD3.X R9, PT, PT, R0.reuse, UR15, RZ, P1, !PT ;  /* 0x0000000f00097c10 */ /* 0x040fe40008ffe4ff */
[----:B------:R0:W-:Y:S01]  /*04e0*/  STG.E desc[UR8][R2.64], R11 ;  /* 0x0000000b02007986 */ /* 0x0001e2000c101908 */
[----:B---3--:R-:W-:Y:S01]  /*04f0*/  IMAD.WIDE.U32 R4, R7, 0x4, R4 ;  /* 0x0000000407047825 */ /* 0x008fe200078e0004 */
[----:B------:R-:W-:-:S04]  /*0500*/  IADD3.X R7, PT, PT, R0, UR13, RZ, P0, !PT ;  /* 0x0000000d00077c10 */ /* 0x000fc800087fe4ff */
[----:B------:R0:W-:Y:S04]  /*0510*/  STG.E desc[UR8][R4.64], R11 ;  /* 0x0000000b04007986 */ /* 0x0001e8000c101908 */
[----:B------:R0:W-:Y:S04]  /*0520*/  STG.E desc[UR8][R6.64+0x4], R11 ;  /* 0x0000040b06007986 */ /* 0x0001e8000c101908 */
[----:B------:R0:W-:Y:S04]  /*0530*/  STG.E desc[UR8][R8.64+0x4], R11 ;  /* 0x0000040b08007986 */ /* 0x0001e8000c101908 */
[----:B------:R0:W-:Y:S04]  /*0540*/  STG.E desc[UR8][R6.64+0x8], R11 ;  /* 0x0000080b06007986 */ /* 0x0001e8000c101908 */
[----:B------:R0:W-:Y:S04]  /*0550*/  STG.E desc[UR8][R8.64+0x8], R11 ;  /* 0x0000080b08007986 */ /* 0x0001e8000c101908 */
[----:B------:R0:W-:Y:S04]  /*0560*/  STG.E desc[UR8][R6.64+0xc], R11 ;  /* 0x00000c0b06007986 */ /* 0x0001e8000c101908 */
[----:B------:R0:W-:Y:S02]  /*0570*/  STG.E desc[UR8][R8.64+0xc], R11 ;  /* 0x00000c0b08007986 */ /* 0x0001e4000c101908 */
.L_x_60:
[----:B------:R-:W-:Y:S05]  /*0580*/  BRA.U !UP1, `(.L_x_59) ;  /* 0x0000000109887547 */ /* 0x000fea000b800000 */
[----:B------:R-:W-:Y:S02]  /*0590*/  UISETP.NE.AND UP0, UPT, UR5, 0x1, UPT ;  /* 0x000000010500788c */ /* 0x000fe4000bf05270 */
[----:B------:R-:W-:-:S04]  /*05a0*/  ULOP3.LUT UR7, UR10, 0x1, URZ, 0xc0, !UPT ;  /* 0x000000010a077892 */ /* 0x000fc8000f8ec0ff */
[----:B------:R-:W-:-:S03]  /*05b0*/  UISETP.NE.U32.AND UP1, UPT, UR7, 0x1, UPT ;  /* 0x000000010700788c */ /* 0x000fc6000bf25070 */
[----:B------:R-:W-:Y:S08]  /*05c0*/  BRA.U !UP0, `(.L_x_61) ;  /* 0x0000000108547547 */ /* 0x000ff0000b800000 */
[----:B0-2---:R-:W0:Y:S01]  /*05d0*/  LDC.64 R2, c[0x0][0x3c8] ;  /* 0x0000f200ff027b82 */ /* 0x005e220000000a00 */
        /* <DEDUP_REMOVED lines=12> */
[----:B0-----:R-:W-:-:S05]  /*06a0*/  IMAD.WIDE.U32 R2, R7, 0x4, R2 ;  /* 0x0000000407027825 */ /* 0x001fca00078e0002 */
[----:B------:R1:W-:Y:S01]  /*06b0*/  STG.E desc[UR8][R2.64], R11 ;  /* 0x0000000b02007986 */ /* 0x0003e2000c101908 */
[----:B---3--:R-:W-:Y:S01]  /*06c0*/  IMAD.WIDE.U32 R4, R7, 0x4, R4 ;  /* 0x0000000407047825 */ /* 0x008fe200078e0004 */
[C---:B------:R-:W-:Y:S02]  /*06d0*/  IADD3.X R7, PT, PT, R9.reuse, UR13, RZ, P0, !PT ;  /* 0x0000000d09077c10 */ /* 0x040fe400087fe4ff */
[----:B------:R-:W-:Y:S02]  /*06e0*/  IADD3.X R9, PT, PT, R9, UR15, RZ, P1, !PT ;  /* 0x0000000f09097c10 */ /* 0x000fe40008ffe4ff */
[----:B------:R1:W-:Y:S04]  /*06f0*/  STG.E desc[UR8][R4.64], R11 ;  /* 0x0000000b04007986 */ /* 0x0003e8000c101908 */
[----:B------:R1:W-:Y:S04]  /*0700*/  STG.E desc[UR8][R6.64+0x4], R11 ;  /* 0x0000040b06007986 */ /* 0x0003e8000c101908 */
[----:B------:R1:W-:Y:S02]  /*0710*/  STG.E desc[UR8][R8.64+0x4], R11 ;  /* 0x0000040b08007986 */ /* 0x0003e4000c101908 */
.L_x_61:
[----:B------:R-:W-:Y:S05]  /*0720*/  BRA.U UP1, `(.L_x_59) ;  /* 0x0000000101207547 */ /* 0x000fea000b800000 */
[----:B012---:R-:W0:Y:S01]  /*0730*/  LDC.64 R2, c[0x0][0x3c8] ;  /* 0x0000f200ff027b82 */ /* 0x007e220000000a00 */
[----:B------:R-:W-:Y:S01]  /*0740*/  IADD3 R7, PT, PT, R20, UR4, RZ ;  /* 0x0000000414077c10 */ /* 0x000fe2000fffe0ff */
[----:B------:R-:W-:-:S06]  /*0750*/  IMAD.MOV.U32 R9, RZ, RZ, 0x7fc00000 ;  /* 0x7fc00000ff097424 */ /* 0x000fcc00078e00ff */
[----:B------:R-:W1:Y:S01]  /*0760*/  LDC.64 R4, c[0x0][0x3d0] ;  /* 0x0000f400ff047b82 */ /* 0x000e620000000a00 */
[----:B0-----:R-:W-:-:S05]  /*0770*/  IMAD.WIDE.U32 R2, R7, 0x4, R2 ;  /* 0x0000000407027825 */ /* 0x001fca00078e0002 */
[----:B------:R3:W-:Y:S01]  /*0780*/  STG.E desc[UR8][R2.64], R9 ;  /* 0x0000000902007986 */ /* 0x0007e2000c101908 */
[----:B-1----:R-:W-:-:S05]  /*0790*/  IMAD.WIDE.U32 R4, R7, 0x4, R4 ;  /* 0x0000000407047825 */ /* 0x002fca00078e0004 */
[----:B------:R3:W-:Y:S02]  /*07a0*/  STG.E desc[UR8][R4.64], R9 ;  /* 0x0000000904007986 */ /* 0x0007e4000c101908 */
.L_x_59:
[----:B------:R-:W4:Y:S02]  /*07b0*/  LDC R16, c[0x0][0x3c0] ;  /* 0x0000f000ff107b82 */ /* 0x000f240000000800 */
[----:B----4-:R-:W-:-:S13]  /*07c0*/  ISETP.GE.AND P0, PT, R16, UR10, PT ;  /* 0x0000000a10007c0c */ /* 0x010fda000bf06270 */
[----:B------:R-:W-:Y:S05]  /*07d0*/  @P0 EXIT ;  /* 0x000000000000094d */ /* 0x000fea0003800000 */
[----:B------:R-:W4:Y:S01]  /*07e0*/  LDC R17, c[0x0][0x3c0] ;  /* 0x0000f000ff117b82 */ /* 0x000f220000000800 */
[----:B------:R-:W0:Y:S01]  /*07f0*/  LDCU UR4, c[0x0][0x390] ;  /* 0x00007200ff0477ac */ /* 0x000e220008000800 */
[----:B------:R-:W-:Y:S01]  /*0800*/  I2FP.F32.U32 R15, R23 ;  /* 0x00000017000f7245 */ /* 0x000fe20000201000 */
[----:B0123--:R-:W-:Y:S01]  /*0810*/  HFMA2 R2, -RZ, RZ, 0, 0 ;  /* 0x00000000ff027431 */ /* 0x00ffe200000001ff */
[----:B------:R-:W-:Y:S01]  /*0820*/  IADD3 R16, PT, PT, R23, R16, RZ ;  /* 0x0000001017107210 */ /* 0x000fe20007ffe0ff */
[----:B------:R-:W0:Y:S01]  /*0830*/  LDCU.64 UR10, c[0x0][0x388] ;  /* 0x00007100ff0a77ac */ /* 0x000e220008000a00 */
[----:B------:R-:W-:Y:S01]  /*0840*/  IMAD.MOV.U32 R14, RZ, RZ, RZ ;  /* 0x000000ffff0e7224 */ /* 0x000fe200078e00ff */
[----:B------:R-:W-:Y:S01]  /*0850*/  MOV R13, R15 ;  /* 0x0000000f000d7202 */ /* 0x000fe20000000f00 */
[----:B------:R-:W-:Y:S01]  /*0860*/  IMAD.MOV.U32 R0, RZ, RZ, RZ ;  /* 0x000000ffff007224 */ /* 0x000fe200078e00ff */
[----:B------:R-:W-:Y:S02]  /*0870*/  UISETP.NE.AND UP0, UPT, UR4, URZ, UPT ;  /* 0x000000ff0400728c */ /* 0x000fe4000bf05270 */
[----:B0-----:R-:W-:-:S04]  /*0880*/  UISETP.NE.U32.AND UP1, UPT, UR10, URZ, UPT ;  /* 0x000000ff0a00728c */ /* 0x001fc8000bf25070 */
[----:B------:R-:W-:-:S11]  /*0890*/  UISETP.NE.AND.EX UP0, UPT, UR11, URZ, UP0, UP1 ;  /* 0x000000ff0b00728c */ /* 0x000fd60008705310 */
.L_x_86:
[----:B------:R-:W0:Y:S01]  /*08a0*/  LDC.64 R6, c[0x0][0x380] ;  /* 0x0000e000ff067b82 */ /* 0x000e220000000a00 */
[----:B----4-:R-:W-:-:S13]  /*08b0*/  ISETP.GE.AND P1, PT, R17, R16, PT ;  /* 0x000000101100720c */ /* 0x010fda0003f26270 */
[C---:B------:R-:W-:Y:S02]  /*08c0*/  @P1 IMAD.IADD R3, R17.reuse, 0x1, -R23 ;  /* 0x0000000111031824 */ /* 0x040fe400078e0a17 */
[----:B0-----:R-:W-:-:S05]  /*08d0*/  IMAD.WIDE R4, R17, 0x4, R6 ;  /* 0x0000000411047825 */ /* 0x001fca00078e0206 */
[----:B------:R0:W2:Y:S01]  /*08e0*/  LDG.E.CONSTANT R12, desc[UR8][R4.64] ;  /* 0x00000008040c7981 */ /* 0x0000a2000c1e9900 */
[----:B------:R-:W-:-:S06]  /*08f0*/  @P1 IMAD.WIDE R6, R3, 0x4, R6 ;  /* 0x0000000403061825 */ /* 0x000fcc00078e0206 */
[----:B------:R-:W3:Y:S01]  /*0900*/  @P1 LDG.E.CONSTANT R7, desc[UR8][R6.64] ;  /* 0x0000000806071981 */ /* 0x000ee2000c1e9900 */
[----:B------:R-:W-:Y:S02]  /*0910*/  IADD3 R3, PT, PT, R14, 0x1, RZ ;  /* 0x000000010e037810 */ /* 0x000fe40007ffe0ff */
[----:B0-----:R-:W-:Y:S02]  /*0920*/  IADD3 R4, PT, PT, R16, -0x1, RZ ;  /* 0xffffffff10047810 */ /* 0x001fe40007ffe0ff */
[----:B--2---:R-:W-:Y:S02]  /*0930*/  FSETP.NAN.AND P3, PT, |R12|, |R12|, PT ;  /* 0x4000000c0c00720b */ /* 0x004fe40003f68200 */
[CC--:B---3--:R-:W-:Y:S02]  /*0940*/  FSETP.NAN.AND P0, PT, |R7|.reuse, |R7|.reuse, P1 ;  /* 0x400000070700720b */ /* 0x0c8fe40000f08200 */
[----:B------:R-:W-:-:S09]  /*0950*/  FSETP.NAN.OR P2, PT, |R7|, |R7|, !P1 ;  /* 0x400000070700720b */ /* 0x000fd20004f48600 */
[----:B------:R-:W-:Y:S02]  /*0960*/  @P3 IMAD.MOV R3, RZ, RZ, R14 ;  /* 0x000000ffff033224 */ /* 0x000fe400078e020e */
[C---:B------:R-:W-:Y:S01]  /*0970*/  @!P3 FFMA R0, R12.reuse, R12, R0 ;  /* 0x0000000c0c00b223 */ /* 0x040fe20000000000 */
[----:B------:R-:W-:Y:S02]  /*0980*/  @!P3 FADD R2, R12, R2 ;  /* 0x000000020c02b221 */ /* 0x000fe40000000000 */
[----:B------:R-:W-:Y:S01]  /*0990*/  MOV R14, R3 ;  /* 0x00000003000e7202 */ /* 0x000fe20000000f00 */
[----:B------:R-:W-:-:S04]  /*09a0*/  @!P2 FFMA R0, -R7, R7, R0 ;  /* 0x000000070700a223 */ /* 0x000fc80000000100 */
[C---:B------:R-:W-:Y:S01]  /*09b0*/  @P1 VIADD R3, R14.reuse, 0xffffffff ;  /* 0xffffffff0e031836 */ /* 0x040fe20000000000 */
[----:B------:R-:W-:Y:S01]  /*09c0*/  @P0 IADD3 R3, PT, PT, R14, RZ, RZ ;  /* 0x000000ff0e030210 */ /* 0x000fe20007ffe0ff */
[----:B------:R-:W-:-:S04]  /*09d0*/  @!P2 FADD R2, R2, -R7 ;  /* 0x800000070202a221 */ /* 0x000fc80000000000 */
[----:B------:R-:W-:-:S05]  /*09e0*/  @P1 IMAD.MOV.U32 R14, RZ, RZ, R3 ;  /* 0x000000ffff0e1224 */ /* 0x000fca00078e0003 */
[----:B------:R-:W-:-:S04]  /*09f0*/  ISETP.NE.AND P0, PT, R14, R23, PT ;  /* 0x000000170e00720c */ /* 0x000fc80003f05270 */
[----:B------:R-:W-:-:S13]  /*0a00*/  ISETP.LT.OR P0, PT, R17, R4, P0 ;  /* 0x000000041100720c */ /* 0x000fda0000701670 */
[----:B------:R-:W-:Y:S05]  /*0a10*/  @P0 BRA `(.L_x_62) ;  /* 0x0000001400dc0947 */ /* 0x000fea0003800000 */
[----:B------:R-:W0:Y:S01]  /*0a20*/  MUFU.RCP R4, R15 ;  /* 0x0000000f00047308 */ /* 0x000e220000001000 */
[----:B------:R-:W-:-:S07]  /*0a30*/  SHF.R.S32.HI R6, RZ, 0x1f, R17 ;  /* 0x0000001fff067819 */ /* 0x000fce0000011411 */
[----:B------:R-:W1:Y:S01]  /*0a40*/  FCHK P0, R2, R15 ;  /* 0x0000000f02007302 */ /* 0x000e620000000000 */
[----:B0-----:R-:W-:-:S04]  /*0a50*/  FFMA R3, -R15, R4, 1 ;  /* 0x3f8000000f037423 */ /* 0x001fc80000000104 */
[----:B------:R-:W-:-:S04]  /*0a60*/  FFMA R3, R4, R3, R4 ;  /* 0x0000000304037223 */ /* 0x000fc80000000004 */
[----:B------:R-:W-:-:S04]  /*0a70*/  FFMA R4, R2, R3, RZ ;  /* 0x0000000302047223 */ /* 0x000fc800000000ff */
[----:B------:R-:W-:-:S04]  /*0a80*/  FFMA R7, -R15, R4, R2 ;  /* 0x000000040f077223 */ /* 0x000fc80000000102 */
[----:B------:R-:W-:Y:S01]  /*0a90*/  FFMA R7, R3, R7, R4 ;  /* 0x0000000703077223 */ /* 0x000fe20000000004 */
[----:B-1----:R-:W-:Y:S06]  /*0aa0*/  @!P0 BRA `(.L_x_63) ;  /* 0x0000000000148947 */ /* 0x002fec0003800000 */
[----:B------:R-:W-:Y:S01]  /*0ab0*/  IMAD.MOV.U32 R30, RZ, RZ, R2 ;  /* 0x000000ffff1e7224 */ /* 0x000fe200078e0002 */
[----:B------:R-:W-:Y:S02]  /*0ac0*/  MOV R3, R15 ;  /* 0x0000000f00037202 */ /* 0x000fe40000000f00 */
[----:B------:R-:W-:-:S07]  /*0ad0*/  MOV R25, 0xaf0 ;  /* 0x00000af000197802 */ /* 0x000fce0000000f00 */
[----:B-----5:R-:W-:Y:S05]  /*0ae0*/  CALL.REL.NOINC `($__internal_5_$__cuda_sm3x_div_rn_noftz_f32_slowpath) ;  /* 0x0000003c00dc7944 */ /* 0x020fea0003c00000 */
[----:B------:R-:W-:-:S07]  /*0af0*/  IMAD.MOV.U32 R7, RZ, RZ, R3 ;  /* 0x000000ffff077224 */ /* 0x000fce00078e0003 */
.L_x_63:
        /* <DEDUP_REMOVED lines=8> */
[----:B------:R-:W-:Y:S01]  /*0b80*/  MOV R30, R0 ;  /* 0x00000000001e7202 */ /* 0x000fe20000000f00 */
[----:B------:R-:W-:Y:S01]  /*0b90*/  IMAD.MOV.U32 R3, RZ, RZ, R15 ;  /* 0x000000ffff037224 */ /* 0x000fe200078e000f */
[----:B------:R-:W-:-:S07]  /*0ba0*/  MOV R25, 0xbc0 ;  /* 0x00000bc000197802 */ /* 0x000fce0000000f00 */
[----:B-----5:R-:W-:Y:S05]  /*0bb0*/  CALL.REL.NOINC `($__internal_5_$__cuda_sm3x_div_rn_noftz_f32_slowpath) ;  /* 0x0000003c00a87944 */ /* 0x020fea0003c00000 */
.L_x_64:
[----:B------:R-:W-:-:S05]  /*0bc0*/  FFMA R3, -R7, R7, R3 ;  /* 0x0000000707037223 */ /* 0x000fca0000000103 */
[----:B------:R-:W-:-:S04]  /*0bd0*/  FSETP.GEU.AND P0, PT, R3, RZ, PT ;  /* 0x000000ff0300720b */ /* 0x000fc80003f0e000 */
[----:B------:R-:W-:-:S04]  /*0be0*/  FSEL R3, R3, RZ, P0 ;  /* 0x000000ff03037208 */ /* 0x000fc80000000000 */
[----:B------:R-:W-:Y:S01]  /*0bf0*/  IADD3 R4, PT, PT, R3, -0xd000000, RZ ;  /* 0xf300000003047810 */ /* 0x000fe20007ffe0ff */
[----:B------:R0:W1:Y:S03]  /*0c00*/  MUFU.RSQ R8, R3 ;  /* 0x0000000300087308 */ /* 0x0000660000001400 */
[----:B------:R-:W-:-:S13]  /*0c10*/  ISETP.GT.U32.AND P0, PT, R4, 0x727fffff, PT ;  /* 0x727fffff0400780c */ /* 0x000fda0003f04070 */
[----:B0-----:R-:W-:Y:S05]  /*0c20*/  @!P0 BRA `(.L_x_65) ;  /* 0x0000000000108947 */ /* 0x001fea0003800000 */
[----:B------:R-:W-:-:S07]  /*0c30*/  MOV R9, 0xc50 ;  /* 0x00000c5000097802 */ /* 0x000fce0000000f00 */
[----:B-1---5:R-:W-:Y:S05]  /*0c40*/  CALL.REL.NOINC `($__internal_4_$__cuda_sm20_sqrt_rn_f32_slowpath) ;  /* 0x0000003c00247944 */ /* 0x022fea0003c00000 */
[----:B------:R-:W-:Y:S01]  /*0c50*/  IMAD.MOV.U32 R4, RZ, RZ, R3 ;  /* 0x000000ffff047224 */ /* 0x000fe200078e0003 */
[----:B------:R-:W-:Y:S06]  /*0c60*/  BRA `(.L_x_66) ;  /* 0x0000000000107947 */ /* 0x000fec0003800000 */
.L_x_65:
[----:B-1----:R-:W-:Y:S01]  /*0c70*/  FMUL.FTZ R4, R3, R8 ;  /* 0x0000000803047220 */ /* 0x002fe20000410000 */
[----:B------:R-:W-:-:S03]  /*0c80*/  FMUL.FTZ R5, R8, 0.5 ;  /* 0x3f00000008057820 */ /* 0x000fc60000410000 */
[----:B------:R-:W-:-:S04]  /*0c90*/  FFMA R3, -R4, R4, R3 ;  /* 0x0000000404037223 */ /* 0x000fc80000000103 */
[----:B------:R-:W-:-:S07]  /*0ca0*/  FFMA R4, R3, R5, R4 ;  /* 0x0000000503047223 */ /* 0x000fce0000000004 */
.L_x_66:
        /* <DEDUP_REMOVED lines=9> */
[C---:B------:R-:W-:Y:S01]  /*0d40*/  FSETP.GTU.AND P0, PT, R12.reuse, R9, PT ;  /* 0x000000090c00720b */ /* 0x040fe20003f0c000 */
[----:B------:R-:W-:Y:S01]  /*0d50*/  VIADD R10, R17, 0x1 ;  /* 0x00000001110a7836 */ /* 0x000fe20000000000 */
[----:B------:R-:W-:Y:S02]  /*0d60*/  I2FP.F32.U32 R8, R24 ;  /* 0x0000001800087245 */ /* 0x000fe40000201000 */
        /* <DEDUP_REMOVED lines=11> */
[----:B0-----:R-:W-:-:S04]  /*0e20*/  VIMNMX R4, PT, PT, R24, R3, !PT ;  /* 0x0000000318047248 */ /* 0x001fc80007fe0100 */
[----:B------:R-:W-:-:S04]  /*0e30*/  VIMNMX R11, PT, PT, R23, R4, PT ;  /* 0x00000004170b7248 */ /* 0x000fc80003fe0100 */
[----:B------:R-:W-:-:S04]  /*0e40*/  VIMNMX R9, PT, PT, R11, 0x1, !PT ;  /* 0x000000010b097848 */ /* 0x000fc80007fe0100 */
[----:B------:R-:W-:-:S13]  /*0e50*/  ISETP.GE.AND P0, PT, R10, R9, PT ;  /* 0x000000090a00720c */ /* 0x000fda0003f06270 */
[----:B------:R-:W-:Y:S05]  /*0e60*/  @!P0 BRA `(.L_x_62) ;  /* 0x0000001000c88947 */ /* 0x000fea0003800000 */
[----:B------:R-:W-:Y:S05]  /*0e70*/  BRA.U !UP0, `(.L_x_67) ;  /* 0x0000000108ec7547 */ /* 0x000fea000b800000 */
[----:B------:R-:W0:Y:S02]  /*0e80*/  LDC.64 R4, c[0x0][0x388] ;  /* 0x0000e200ff047b82 */ /* 0x000e240000000a00 */
[----:B0-----:R-:W-:-:S04]  /*0e90*/  LEA R4, P0, R17, R4, 0x2 ;  /* 0x0000000411047211 */ /* 0x001fc800078010ff */
[----:B------:R-:W-:-:S05]  /*0ea0*/  LEA.HI.X R5, R17, R5, R6, 0x2, P0 ;  /* 0x0000000511057211 */ /* 0x000fca00000f1406 */
[----:B------:R-:W2:Y:S02]  /*0eb0*/  LDG.E.CONSTANT R4, desc[UR8][R4.64] ;  /* 0x0000000804047981 */ /* 0x000ea4000c1e9900 */
[----:B--2---:R-:W-:-:S04]  /*0ec0*/  FSETP.NEU.AND P0, PT, R4, RZ, PT ;  /* 0x000000ff0400720b */ /* 0x004fc80003f0d000 */
[----:B------:R-:W-:-:S13]  /*0ed0*/  FSETP.NAN.OR P0, PT, |R4|, |R4|, !P0 ;  /* 0x400000040400720b */ /* 0x000fda0004708600 */
[----:B------:R-:W-:Y:S05]  /*0ee0*/  @P0 BRA `(.L_x_67) ;  /* 0x0000000000d00947 */ /* 0x000fea0003800000 */
[----:B------:R-:W0:Y:S02]  /*0ef0*/  LDCU UR4, c[0x0][0x3c0] ;  /* 0x00007800ff0477ac */ /* 0x000e240008000800 */
[----:B0-----:R-:W-:-:S04]  /*0f00*/  VIADDMNMX R7, R10, -UR4, R9, PT ;  /* 0x800000040a077c46 */ /* 0x001fc8000b800109 */
[----:B------:R-:W-:-:S13]  /*0f10*/  ISETP.GE.AND P0, PT, R7, 0x2, PT ;  /* 0x000000020700780c */ /* 0x000fda0003f06270 */
[----:B------:R-:W-:Y:S05]  /*0f20*/  @!P0 BRA `(.L_x_67) ;  /* 0x0000000000c08947 */ /* 0x000fea0003800000 */
[----:B------:R-:W-:Y:S01]  /*0f30*/  IADD3 R8, PT, PT, R10, -R7, RZ ;  /* 0x800000070a087210 */ /* 0x000fe20007ffe0ff */
[----:B------:R-:W-:Y:S02]  /*0f40*/  HFMA2 R3, -RZ, RZ, 0, 0 ;  /* 0x00000000ff037431 */ /* 0x000fe400000001ff */
[----:B------:R-:W-:Y:S01]  /*0f50*/  IMAD.MOV.U32 R30, RZ, RZ, RZ ;  /* 0x000000ffff1e7224 */ /* 0x000fe200078e00ff */
[----:B------:R-:W-:-:S13]  /*0f60*/  ISETP.GE.AND P0, PT, R8, R17, PT ;  /* 0x000000110800720c */ /* 0x000fda0003f06270 */
[----:B------:R-:W-:Y:S05]  /*0f70*/  @P0 BRA `(.L_x_68) ;  /* 0x0000000000680947 */ /* 0x000fea0003800000 */
[----:B------:R-:W0:Y:S01]  /*0f80*/  LDC.64 R4, c[0x0][0x380] ;  /* 0x0000e000ff047b82 */ /* 0x000e220000000a00 */
[----:B------:R-:W-:-:S04]  /*0f90*/  IADD3 R3, P0, PT, -R7, R17, RZ ;  /* 0x0000001107037210 */ /* 0x000fc80007f1e1ff */
[----:B------:R-:W-:Y:S02]  /*0fa0*/  IADD3.X R6, PT, PT, R6, -0x1, RZ, P0, !PT ;  /* 0xffffffff06067810 */ /* 0x000fe400007fe4ff */
[----:B0-----:R-:W-:-:S04]  /*0fb0*/  LEA R4, P0, R3, R4, 0x2 ;  /* 0x0000000403047211 */ /* 0x001fc800078010ff */
[----:B------:R-:W-:-:S05]  /*0fc0*/  LEA.HI.X R5, R3, R5, R6, 0x2, P0 ;  /* 0x0000000503057211 */ /* 0x000fca00000f1406 */
[----:B------:R0:W5:Y:S01]  /*0fd0*/  LDG.E.CONSTANT R18, desc[UR8][R4.64+0x4] ;  /* 0x0000040804127981 */ /* 0x000162000c1e9900 */
[----:B------:R-:W-:Y:S01]  /*0fe0*/  IMAD.MOV.U32 R3, RZ, RZ, RZ ;  /* 0x000000ffff037224 */ /* 0x000fe200078e00ff */
[----:B------:R-:W-:-:S07]  /*0ff0*/  MOV R30, RZ ;  /* 0x000000ff001e7202 */ /* 0x000fce0000000f00 */
.L_x_69:
[----:B------:R-:W1:Y:S08]  /*1000*/  LDC.64 R6, c[0x0][0x380] ;  /* 0x0000e000ff067b82 */ /* 0x000e700000000a00 */
[----:B0-----:R-:W0:Y:S01]  /*1010*/  LDC.64 R4, c[0x0][0x388] ;  /* 0x0000e200ff047b82 */ /* 0x001e220000000a00 */
[----:B-1----:R-:W-:-:S06]  /*1020*/  IMAD.WIDE R6, R8, 0x4, R6 ;  /* 0x0000000408067825 */ /* 0x002fcc00078e0206 */
[----:B------:R-:W2:Y:S01]  /*1030*/  LDG.E.CONSTANT R7, desc[UR8][R6.64+0x4] ;  /* 0x0000040806077981 */ /* 0x000ea2000c1e9900 */
[----:B0-----:R-:W-:-:S06]  /*1040*/  IMAD.WIDE R4, R8, 0x4, R4 ;  /* 0x0000000408047825 */ /* 0x001fcc00078e0204 */
[----:B------:R-:W3:Y:S01]  /*1050*/  LDG.E.CONSTANT R4, desc[UR8][R4.64+0x4] ;  /* 0x0000040804047981 */ /* 0x000ee2000c1e9900 */
[----:B-----5:R-:W-:-:S04]  /*1060*/  FSETP.NE.AND P0, PT, |R18|, +INF , PT ;  /* 0x7f8000001200780b */ /* 0x020fc80003f05200 */
[----:B--2---:R-:W-:-:S04]  /*1070*/  FSETP.EQU.OR P0, PT, |R7|, +INF , !P0 ;  /* 0x7f8000000700780b */ /* 0x004fc8000470a600 */
[----:B---3--:R-:W-:-:S13]  /*1080*/  FSETP.EQU.OR P0, PT, |R4|, +INF , P0 ;  /* 0x7f8000000400780b */ /* 0x008fda000070a600 */
[----:B------:R-:W-:Y:S05]  /*1090*/  @P0 BRA `(.L_x_67) ;  /* 0x0000000000640947 */ /* 0x000fea0003800000 */
[----:B------:R-:W-:Y:S01]  /*10a0*/  VIADD R8, R8, 0x1 ;  /* 0x0000000108087836 */ /* 0x000fe20000000000 */
[CC--:B------:R-:W-:Y:S02]  /*10b0*/  FSETP.GT.AND P0, PT, R7.reuse, R18.reuse, PT ;  /* 0x000000120700720b */ /* 0x0c0fe40003f04000 */
[----:B------:R-:W-:Y:S02]  /*10c0*/  FSETP.GEU.AND P1, PT, R7, R18, PT ;  /* 0x000000120700720b */ /* 0x000fe40003f2e000 */
[----:B------:R-:W-:Y:S02]  /*10d0*/  ISETP.GE.AND P2, PT, R8, R17, PT ;  /* 0x000000110800720c */ /* 0x000fe40003f46270 */
[----:B------:R-:W-:-:S07]  /*10e0*/  MOV R18, R7 ;  /* 0x0000000700127202 */ /* 0x000fce0000000f00 */
[C---:B------:R-:W-:Y:S02]  /*10f0*/  @P0 FADD R30, R4.reuse, R30 ;  /* 0x0000001e041e0221 */ /* 0x040fe40000000000 */
[----:B------:R-:W-:Y:S02]  /*1100*/  @!P1 FADD R3, R4, R3 ;  /* 0x0000000304039221 */ /* 0x000fe40000000000 */
[----:B------:R-:W-:Y:S05]  /*1110*/  @!P2 BRA `(.L_x_69) ;  /* 0xfffffffc00b8a947 */ /* 0x000fea000383ffff */
.L_x_68:
        /* <DEDUP_REMOVED lines=13> */
[----:B------:R-:W-:-:S07]  /*11f0*/  MOV R25, 0x1210 ;  /* 0x0000121000197802 */ /* 0x000fce0000000f00 */
[----:B-----5:R-:W-:Y:S05]  /*1200*/  CALL.REL.NOINC `($__internal_5_$__cuda_sm3x_div_rn_noftz_f32_slowpath) ;  /* 0x0000003800147944 */ /* 0x020fea0003c00000 */
.L_x_70:
[----:B------:R-:W-:Y:S01]  /*1210*/  MOV R30, R3 ;  /* 0x00000003001e7202 */ /* 0x000fe20000000f00 */
[----:B------:R-:W-:Y:S06]  /*1220*/  BRA `(.L_x_71) ;  /* 0x00000004009c7947 */ /* 0x000fec0003800000 */
.L_x_67:
[----:B------:R-:W-:Y:S02]  /*1230*/  IMAD.SHL.U32 R7, R9, 0x2, RZ ;  /* 0x0000000209077824 */ /* 0x000fe400078e00ff */
[----:B------:R-:W-:-:S03]  /*1240*/  HFMA2 R30, -RZ, RZ, 3.140625, 0 ;  /* 0x42480000ff1e7431 */ /* 0x000fc600000001ff */
[----:B------:R-:W-:-:S04]  /*1250*/  VIMNMX R4, PT, PT, R10, R7, PT ;  /* 0x000000070a047248 */ /* 0x000fc80003fe0100 */
[----:B------:R-:W-:-:S04]  /*1260*/  ISETP.GT.AND P0, PT, R4, R9, PT ;  /* 0x000000090400720c */ /* 0x000fc80003f04270 */
[----:B------:R-:W-:-:S13]  /*1270*/  ISETP.LT.OR P0, PT, R11, 0x2, !P0 ;  /* 0x000000020b00780c */ /* 0x000fda0004701670 */
[----:B------:R-:W-:Y:S05]  /*1280*/  @P0 BRA `(.L_x_71) ;  /* 0x0000000400840947 */ /* 0x000fea0003800000 */
[----:B------:R-:W-:Y:S02]  /*1290*/  I2FP.F32.U32 R19, R9 ;  /* 0x0000000900137245 */ /* 0x000fe40000201000 */
[----:B------:R-:W-:-:S03]  /*12a0*/  VIADDMNMX R7, R10, -R7, RZ, !PT ;  /* 0x800000070a077246 */ /* 0x000fc600078001ff */
[----:B------:R-:W-:-:S05]  /*12b0*/  VIADD R3, R19, 0x1800000 ;  /* 0x0180000013037836 */ /* 0x000fca0000000000 */
[----:B------:R-:W-:-:S04]  /*12c0*/  LOP3.LUT R3, R3, 0x7f800000, RZ, 0xc0, !PT ;  /* 0x7f80000003037812 */ /* 0x000fc800078ec0ff */
[----:B------:R-:W-:-:S13]  /*12d0*/  ISETP.GT.U32.AND P0, PT, R3, 0x1ffffff, PT ;  /* 0x01ffffff0300780c */ /* 0x000fda0003f04070 */
[----:B------:R-:W-:Y:S05]  /*12e0*/  @P0 BRA `(.L_x_72) ;  /* 0x00000000000c0947 */ /* 0x000fea0003800000 */
[----:B------:R-:W-:-:S07]  /*12f0*/  MOV R4, 0x1310 ;  /* 0x0000131000047802 */ /* 0x000fce0000000f00 */
[----:B-----5:R-:W-:Y:S05]  /*1300*/  CALL.REL.NOINC `($__internal_3_$__cuda_sm20_rcp_rn_f32_slowpath) ;  /* 0x0000003000a07944 */ /* 0x020fea0003c00000 */
[----:B------:R-:W-:Y:S05]  /*1310*/  BRA `(.L_x_73) ;  /* 0x0000000000107947 */ /* 0x000fea0003800000 */
.L_x_72:
[----:B------:R-:W0:Y:S02]  /*1320*/  MUFU.RCP R8, R19 ;  /* 0x0000001300087308 */ /* 0x000e240000001000 */
[----:B0-----:R-:W-:-:S04]  /*1330*/  FFMA R3, R19, R8, -1 ;  /* 0xbf80000013037423 */ /* 0x001fc80000000008 */
[----:B------:R-:W-:-:S04]  /*1340*/  FADD.FTZ R3, -R3, -RZ ;  /* 0x800000ff03037221 */ /* 0x000fc80000010100 */
[----:B------:R-:W-:-:S07]  /*1350*/  FFMA R8, R8, R3, R8 ;  /* 0x0000000308087223 */ /* 0x000fce0000000008 */
.L_x_73:
[----:B------:R-:W-:-:S04]  /*1360*/  IADD3 R26, PT, PT, R9, R7, RZ ;  /* 0x00000007091a7210 */ /* 0x000fc80007ffe0ff */
[----:B------:R-:W-:-:S13]  /*1370*/  ISETP.GT.AND P0, PT, R26, R17, PT ;  /* 0x000000111a00720c */ /* 0x000fda0003f04270 */
[----:B------:R-:W-:Y:S05]  /*1380*/  @P0 BRA `(.L_x_71) ;  /* 0x0000000400440947 */ /* 0x000fea0003800000 */
[----:B------:R-:W0:Y:S02]  /*1390*/  LDC.64 R18, c[0x0][0x380] ;  /* 0x0000e000ff127b82 */ /* 0x000e240000000a00 */
[----:B0-----:R-:W-:-:S05]  /*13a0*/  IMAD.WIDE.U32 R18, R7, 0x4, R18 ;  /* 0x0000000407127825 */ /* 0x001fca00078e0012 */
[----:B------:R0:W5:Y:S01]  /*13b0*/  LDG.E.CONSTANT R3, desc[UR8][R18.64] ;  /* 0x0000000812037981 */ /* 0x000162000c1e9900 */
[----:B------:R-:W-:Y:S01]  /*13c0*/  IMAD.MOV.U32 R25, RZ, RZ, RZ ;  /* 0x000000ffff197224 */ /* 0x000fe200078e00ff */
[----:B------:R-:W-:-:S07]  /*13d0*/  MOV R27, RZ ;  /* 0x000000ff001b7202 */ /* 0x000fce0000000f00 */
.L_x_74:
[----:B------:R-:W1:Y:S02]  /*13e0*/  LDC.64 R4, c[0x0][0x380] ;  /* 0x0000e000ff047b82 */ /* 0x000e640000000a00 */
[----:B-1----:R-:W-:-:S05]  /*13f0*/  IMAD.WIDE.U32 R4, R7, 0x4, R4 ;  /* 0x0000000407047825 */ /* 0x002fca00078e0004 */
[----:B------:R-:W2:Y:S01]  /*1400*/  LDG.E.CONSTANT R6, desc[UR8][R4.64+0x4] ;  /* 0x0000040804067981 */ /* 0x000ea2000c1e9900 */
[----:B-----5:R-:W-:Y:S01]  /*1410*/  FSETP.NE.AND P0, PT, |R3|, +INF , PT ;  /* 0x7f8000000300780b */ /* 0x020fe20003f05200 */
[----:B------:R-:W-:-:S03]  /*1420*/  IMAD.MOV.U32 R30, RZ, RZ, 0x42480000 ;  /* 0x42480000ff1e7424 */ /* 0x000fc600078e00ff */
[----:B--2---:R-:W-:-:S13]  /*1430*/  FSETP.EQU.OR P0, PT, |R6|, +INF , !P0 ;  /* 0x7f8000000600780b */ /* 0x004fda000470a600 */
[----:B------:R-:W-:Y:S05]  /*1440*/  @P0 BRA `(.L_x_71) ;  /* 0x0000000400140947 */ /* 0x000fea0003800000 */
[----:B------:R-:W-:Y:S01]  /*1450*/  IADD3 R7, PT, PT, R7, 0x1, RZ ;  /* 0x0000000107077810 */ /* 0x000fe20007ffe0ff */
[C---:B------:R-:W-:Y:S01]  /*1460*/  FADD R4, R6.reuse, -R3 ;  /* 0x8000000306047221 */ /* 0x040fe20000000000 */
[CC--:B------:R-:W-:Y:S02]  /*1470*/  FSETP.GT.AND P0, PT, R6.reuse, R3.reuse, PT ;  /* 0x000000030600720b */ /* 0x0c0fe40003f04000 */
[----:B------:R-:W-:Y:S02]  /*1480*/  ISETP.GE.U32.AND P2, PT, R7, R26, PT ;  /* 0x0000001a0700720c */ /* 0x000fe40003f46070 */
[----:B------:R-:W-:Y:S01]  /*1490*/  FSETP.GEU.AND P1, PT, R6, R3, PT ;  /* 0x000000030600720b */ /* 0x000fe20003f2e000 */
[----:B------:R-:W-:-:S08]  /*14a0*/  IMAD.MOV.U32 R3, RZ, RZ, R6 ;  /* 0x000000ffff037224 */ /* 0x000fd000078e0006 */
[----:B------:R-:W-:-:S04]  /*14b0*/  @P0 FADD R27, R4, R27 ;  /* 0x0000001b041b0221 */ /* 0x000fc80000000000 */
[----:B------:R-:W-:Y:S01]  /*14c0*/  @!P1 FADD R25, -R4, R25 ;  /* 0x0000001904199221 */ /* 0x000fe20000000100 */
[----:B------:R-:W-:Y:S06]  /*14d0*/  @!P2 BRA `(.L_x_74) ;  /* 0xfffffffc00c0a947 */ /* 0x000fec000383ffff */
[-C--:B------:R-:W-:Y:S01]  /*14e0*/  FMUL R7, R27, R8.reuse ;  /* 0x000000081b077220 */ /* 0x080fe20000400000 */
[----:B------:R-:W-:Y:S01]  /*14f0*/  FMUL R6, R25, R8 ;  /* 0x0000000819067220 */ /* 0x000fe20000400000 */
[----:B------:R-:W-:-:S03]  /*1500*/  HFMA2 R30, -RZ, RZ, 3.140625, 0 ;  /* 0x42480000ff1e7431 */ /* 0x000fc600000001ff */
[----:B------:R-:W-:-:S05]  /*1510*/  FADD R25, R7, R6 ;  /* 0x0000000607197221 */ /* 0x000fca0000000000 */
[----:B------:R-:W-:-:S13]  /*1520*/  FSETP.NEU.AND P0, PT, R25, RZ, PT ;  /* 0x000000ff1900720b */ /* 0x000fda0003f0d000 */
[----:B------:R-:W-:Y:S05]  /*1530*/  @!P0 BRA `(.L_x_75) ;  /* 0x0000000000348947 */ /* 0x000fea0003800000 */
[----:B------:R-:W1:Y:S01]  /*1540*/  MUFU.RCP R3, R25 ;  /* 0x0000001900037308 */ /* 0x000e620000001000 */
[----:B------:R-:W-:-:S07]  /*1550*/  FMUL R30, R7, 100 ;  /* 0x42c80000071e7820 */ /* 0x000fce0000400000 */
[----:B------:R-:W2:Y:S01]  /*1560*/  FCHK P0, R30, R25 ;  /* 0x000000191e007302 */ /* 0x000ea20000000000 */
[----:B-1----:R-:W-:-:S04]  /*1570*/  FFMA R4, -R25, R3, 1 ;  /* 0x3f80000019047423 */ /* 0x002fc80000000103 */
[----:B------:R-:W-:-:S04]  /*1580*/  FFMA R3, R3, R4, R3 ;  /* 0x0000000403037223 */ /* 0x000fc80000000003 */
[----:B------:R-:W-:-:S04]  /*1590*/  FFMA R4, R30, R3, RZ ;  /* 0x000000031e047223 */ /* 0x000fc800000000ff */
[----:B------:R-:W-:-:S04]  /*15a0*/  FFMA R5, -R25, R4, R30 ;  /* 0x0000000419057223 */ /* 0x000fc8000000011e */
[----:B------:R-:W-:Y:S01]  /*15b0*/  FFMA R3, R3, R5, R4 ;  /* 0x0000000503037223 */ /* 0x000fe20000000004 */
[----:B--2---:R-:W-:Y:S06]  /*15c0*/  @!P0 BRA `(.L_x_76) ;  /* 0x00000000000c8947 */ /* 0x004fec0003800000 */
[----:B------:R-:W-:Y:S01]  /*15d0*/  IMAD.MOV.U32 R3, RZ, RZ, R25 ;  /* 0x000000ffff037224 */ /* 0x000fe200078e0019 */
[----:B------:R-:W-:-:S07]  /*15e0*/  MOV R25, 0x1600 ;  /* 0x0000160000197802 */ /* 0x000fce0000000f00 */
[----:B0-----:R-:W-:Y:S05]  /*15f0*/  CALL.REL.NOINC `($__internal_5_$__cuda_sm3x_div_rn_noftz_f32_slowpath) ;  /* 0x0000003400187944 */ /* 0x001fea0003c00000 */
.L_x_76:
[----:B------:R-:W-:-:S07]  /*1600*/  MOV R30, R3 ;  /* 0x00000003001e7202 */ /* 0x000fce0000000f00 */
.L_x_75:
[----:B------:R-:W-:-:S13]  /*1610*/  ISETP.GE.AND P0, PT, R26, R17, PT ;  /* 0x000000111a00720c */ /* 0x000fda0003f06270 */
[----:B------:R-:W-:Y:S05]  /*1620*/  @P0 BRA `(.L_x_71) ;  /* 0x00000000009c0947 */ /* 0x000fea0003800000 */
[----:B0-----:R-:W-:-:S05]  /*1630*/  IMAD.WIDE.U32 R18, R9, 0x4, R18 ;  /* 0x0000000409127825 */ /* 0x001fca00078e0012 */
[----:B------:R0:W5:Y:S02]  /*1640*/  LDG.E.CONSTANT R3, desc[UR8][R18.64] ;  /* 0x0000000812037981 */ /* 0x000164000c1e9900 */
[----:B0-----:R-:W-:-:S07]  /*1650*/  FADD R19, -R8, 1 ;  /* 0x3f80000008137421 */ /* 0x001fce0000000100 */
.L_x_79:
[----:B------:R-:W0:Y:S02]  /*1660*/  LDC.64 R4, c[0x0][0x380] ;  /* 0x0000e000ff047b82 */ /* 0x000e240000000a00 */
[----:B0-----:R-:W-:-:S05]  /*1670*/  IMAD.WIDE.U32 R4, R26, 0x4, R4 ;  /* 0x000000041a047825 */ /* 0x001fca00078e0004 */
[----:B------:R-:W2:Y:S01]  /*1680*/  LDG.E.CONSTANT R18, desc[UR8][R4.64+0x4] ;  /* 0x0000040804127981 */ /* 0x000ea2000c1e9900 */
[----:B-----5:R-:W-:Y:S01]  /*1690*/  FSETP.NE.AND P0, PT, |R3|, +INF , PT ;  /* 0x7f8000000300780b */ /* 0x020fe20003f05200 */
[----:B------:R-:W-:-:S03]  /*16a0*/  IMAD.MOV.U32 R30, RZ, RZ, 0x42480000 ;  /* 0x42480000ff1e7424 */ /* 0x000fc600078e00ff */
[----:B--2---:R-:W-:-:S13]  /*16b0*/  FSETP.EQU.OR P0, PT, |R18|, +INF , !P0 ;  /* 0x7f8000001200780b */ /* 0x004fda000470a600 */
[----:B------:R-:W-:Y:S05]  /*16c0*/  @P0 BRA `(.L_x_71) ;  /* 0x0000000000740947 */ /* 0x000fea0003800000 */
[C---:B------:R-:W-:Y:S01]  /*16d0*/  FADD R4, R18.reuse, -R3 ;  /* 0x8000000312047221 */ /* 0x040fe20000000000 */
[----:B------:R-:W-:Y:S01]  /*16e0*/  FSETP.GEU.AND P0, PT, R18, R3, PT ;  /* 0x000000031200720b */ /* 0x000fe20003f0e000 */
[----:B------:R-:W-:Y:S01]  /*16f0*/  IMAD.MOV.U32 R30, RZ, RZ, 0x42480000 ;  /* 0x42480000ff1e7424 */ /* 0x000fe200078e00ff */
[----:B------:R-:W-:Y:S02]  /*1700*/  IADD3 R26, PT, PT, R26, 0x1, RZ ;  /* 0x000000011a1a7810 */ /* 0x000fe40007ffe0ff */
[----:B------:R-:W-:Y:S02]  /*1710*/  FMNMX R3, RZ, R4, !PT ;  /* 0x00000004ff037209 */ /* 0x000fe40007800000 */
[----:B------:R-:W-:-:S03]  /*1720*/  FSEL R5, -R4, RZ, !P0 ;  /* 0x000000ff04057208 */ /* 0x000fc60004000100 */
[-C--:B------:R-:W-:Y:S02]  /*1730*/  FMUL R4, R3, R8.reuse ;  /* 0x0000000803047220 */ /* 0x080fe40000400000 */
        /* <DEDUP_REMOVED lines=16> */
[----:B------:R-:W-:-:S07]  /*1840*/  MOV R25, 0x1860 ;  /* 0x0000186000197802 */ /* 0x000fce0000000f00 */
[----:B------:R-:W-:Y:S05]  /*1850*/  CALL.REL.NOINC `($__internal_5_$__cuda_sm3x_div_rn_noftz_f32_slowpath) ;  /* 0x0000003000807944 */ /* 0x000fea0003c00000 */
.L_x_78:
[----:B------:R-:W-:-:S07]  /*1860*/  IMAD.MOV.U32 R30, RZ, RZ, R3 ;  /* 0x000000ffff1e7224 */ /* 0x000fce00078e0003 */
.L_x_77:
[----:B------:R-:W-:Y:S02]  /*1870*/  ISETP.GE.AND P0, PT, R26, R17, PT ;  /* 0x000000111a00720c */ /* 0x000fe40003f06270 */
[----:B------:R-:W-:-:S11]  /*1880*/  MOV R3, R18 ;  /* 0x0000001200037202 */ /* 0x000fd60000000f00 */
[----:B------:R-:W-:Y:S05]  /*1890*/  @!P0 BRA `(.L_x_79) ;  /* 0xfffffffc00708947 */ /* 0x000fea000383ffff */
.L_x_71:
[----:B------:R-:W-:Y:S01]  /*18a0*/  IMAD.MOV.U32 R5, RZ, RZ, 0x40000000 ;  /* 0x40000000ff057424 */ /* 0x000fe200078e00ff */
[----:B------:R-:W-:Y:S01]  /*18b0*/  MOV R3, 0x41c80000 ;  /* 0x41c8000000037802 */ /* 0x000fe20000000f00 */
[----:B------:R-:W-:Y:S02]  /*18c0*/  IMAD.MOV.U32 R4, RZ, RZ, 0x3d23d70a ;  /* 0x3d23d70aff047424 */ /* 0x000fe400078e00ff */
[----:B------:R-:W-:Y:S02]  /*18d0*/  FFMA R30, R30, R5, -100 ;  /* 0xc2c800001e1e7423 */ /* 0x000fe40000000005 */
[----:B------:R-:W-:Y:S02]  /*18e0*/  FFMA R3, R4, -R3, 1 ;  /* 0x3f80000004037423 */ /* 0x000fe40000000803 */
[----:B------:R-:W1:Y:S02]  /*18f0*/  FCHK P0, |R30|, 25 ;  /* 0x41c800001e007902 */ /* 0x000e640000000200 */
[----:B------:R-:W-:-:S04]  /*1900*/  FFMA R3, R3, R4, 0.039999999105930328369 ;  /* 0x3d23d70a03037423 */ /* 0x000fc80000000004 */
[----:B------:R-:W-:-:S04]  /*1910*/  FFMA R4, |R30|, R3, RZ ;  /* 0x000000031e047223 */ /* 0x000fc800000002ff */
[----:B------:R-:W-:-:S04]  /*1920*/  FFMA R5, R4, -25, |R30| ;  /* 0xc1c8000004057823 */ /* 0x000fc8000000041e */
[----:B------:R-:W-:Y:S01]  /*1930*/  FFMA R3, R3, R5, R4 ;  /* 0x0000000503037223 */ /* 0x000fe20000000004 */
[----:B-1----:R-:W-:Y:S06]  /*1940*/  @!P0 BRA `(.L_x_80) ;  /* 0x0000000000108947 */ /* 0x002fec0003800000 */
[----:B------:R-:W-:Y:S02]  /*1950*/  HFMA2 R3, -RZ, RZ, 2.890625, 0 ;  /* 0x41c80000ff037431 */ /* 0x000fe400000001ff */
[----:B------:R-:W-:Y:S01]  /*1960*/  FADD R30, |R30|, -RZ ;  /* 0x800000ff1e1e7221 */ /* 0x000fe20000000200 */
[----:B------:R-:W-:-:S07]  /*1970*/  MOV R25, 0x1990 ;  /* 0x0000199000197802 */ /* 0x000fce0000000f00 */
[----:B0----5:R-:W-:Y:S05]  /*1980*/  CALL.REL.NOINC `($__internal_5_$__cuda_sm3x_div_rn_noftz_f32_slowpath) ;  /* 0x0000003000347944 */ /* 0x021fea0003c00000 */
.L_x_80:
[----:B-----5:R-:W-:Y:S01]  /*1990*/  FADD R6, R22, R3 ;  /* 0x0000000316067221 */ /* 0x020fe20000000000 */
[----:B------:R-:W-:Y:S01]  /*19a0*/  IMAD.IADD R7, R10, 0x1, -R9 ;  /* 0x000000010a077824 */ /* 0x000fe200078e0a09 */
[C---:B------:R-:W-:Y:S01]  /*19b0*/  IADD3 R10, PT, PT, -R9.reuse, 0x1, RZ ;  /* 0x00000001090a7810 */ /* 0x040fe20007ffe1ff */
[----:B------:R-:W-:Y:S02]  /*19c0*/  VIADD R8, R9, 0x1 ;  /* 0x0000000109087836 */ /* 0x000fe40000000000 */
[----:B------:R-:W-:Y:S01]  /*19d0*/  FMUL R4, R6, 0.5 ;  /* 0x3f00000006047820 */ /* 0x000fe20000400000 */
[----:B------:R-:W1:Y:S01]  /*19e0*/  FRND.FLOOR R5, R6 ;  /* 0x0000000600057307 */ /* 0x000e620000205000 */
[----:B------:R-:W-:Y:S01]  /*19f0*/  IADD3 R11, PT, PT, -R11, RZ, RZ ;  /* 0x000000ff0b0b7210 */ /* 0x000fe20007ffe1ff */
[----:B------:R-:W-:Y:S01]  /*1a00*/  IMAD.MOV.U32 R30, RZ, RZ, RZ ;  /* 0x000000ffff1e7224 */ /* 0x000fe200078e00ff */
[----:B------:R-:W-:-:S05]  /*1a10*/  MOV R9, RZ ;  /* 0x000000ff00097202 */ /* 0x000fca0000000f00 */
[----:B------:R-:W2:Y:S01]  /*1a20*/  FRND.TRUNC R4, R4 ;  /* 0x0000000400047307 */ /* 0x000ea2000020d000 */
[----:B-1----:R-:W-:Y:S01]  /*1a30*/  FSETP.NEU.AND P1, PT, R6, R5, PT ;  /* 0x000000050600720b */ /* 0x002fe20003f2d000 */
[----:B--2---:R-:W-:-:S04]  /*1a40*/  FADD R5, R4, R4 ;  /* 0x0000000404057221 */ /* 0x004fc80000000000 */
[----:B0-----:R-:W-:-:S08]  /*1a50*/  FADD R18, R6, -R5 ;  /* 0x8000000506127221 */ /* 0x001fd00000000000 */
.L_x_84:
[----:B------:R-:W0:Y:S02]  /*1a60*/  LDC.64 R4, c[0x0][0x380] ;  /* 0x0000e000ff047b82 */ /* 0x000e240000000a00 */
[----:B0-----:R-:W-:-:S06]  /*1a70*/  IMAD.WIDE R4, R7, 0x4, R4 ;  /* 0x0000000407047825 */ /* 0x001fcc00078e0204 */
[----:B------:R-:W2:Y:S01]  /*1a80*/  LDG.E.CONSTANT R5, desc[UR8][R4.64] ;  /* 0x0000000804057981 */ /* 0x000ea2000c1e9900 */
[----:B------:R-:W-:-:S04]  /*1a90*/  IADD3 R11, PT, PT, R11, 0x1, RZ ;  /* 0x000000010b0b7810 */ /* 0x000fc80007ffe0ff */
[----:B------:R-:W-:Y:S02]  /*1aa0*/  ISETP.NE.AND P2, PT, R11, RZ, PT ;  /* 0x000000ff0b00720c */ /* 0x000fe40003f45270 */
[----:B--2---:R-:W-:-:S13]  /*1ab0*/  FSETP.NAN.AND P0, PT, |R5|, |R5|, PT ;  /* 0x400000050500720b */ /* 0x004fda0003f08200 */
[----:B------:R-:W-:Y:S05]  /*1ac0*/  @P0 BRA `(.L_x_81) ;  /* 0x00000004005c0947 */ /* 0x000fea0003800000 */
[----:B------:R-:W-:Y:S02]  /*1ad0*/  VIADD R28, R8, 0xffffffff ;  /* 0xffffffff081c7836 */ /* 0x000fe40000000000 */
[----:B------:R-:W-:-:S03]  /*1ae0*/  HFMA2 R36, -RZ, RZ, 0.771484375, 0.21533203125 ;  /* 0x3a2c32e4ff247431 */ /* 0x000fc600000001ff */
[----:B------:R-:W-:-:S04]  /*1af0*/  I2FP.F32.S32 R19, R28 ;  /* 0x0000001c00137245 */ /* 0x000fc80000201400 */
[C---:B------:R-:W-:Y:S01]  /*1b00*/  FSETP.GEU.AND P0, PT, |R19|.reuse, 1.175494350822287508e-38, PT ;  /* 0x008000001300780b */ /* 0x040fe20003f0e200 */
[----:B------:R-:W-:-:S03]  /*1b10*/  FMUL R4, |R19|, 16777216 ;  /* 0x4b80000013047820 */ /* 0x000fc60000400200 */
[----:B------:R-:W-:Y:S02]  /*1b20*/  FSEL R26, RZ, -24, P0 ;  /* 0xc1c00000ff1a7808 */ /* 0x000fe40000000000 */
[----:B------:R-:W-:-:S04]  /*1b30*/  FSEL R4, R4, |R19|, !P0 ;  /* 0x4000001304047208 */ /* 0x000fc80004000000 */
[----:B------:R-:W-:-:S04]  /*1b40*/  IADD3 R25, PT, PT, R4, -0x3f3504f3, RZ ;  /* 0xc0cafb0d04197810 */ /* 0x000fc80007ffe0ff */
[----:B------:R-:W-:-:S05]  /*1b50*/  LOP3.LUT R27, R25, 0xff800000, RZ, 0xc0, !PT ;  /* 0xff800000191b7812 */ /* 0x000fca00078ec0ff */
[----:B------:R-:W-:Y:S01]  /*1b60*/  IMAD.IADD R25, R4, 0x1, -R27 ;  /* 0x0000000104197824 */ /* 0x000fe200078e0a1b */
[----:B------:R-:W-:-:S03]  /*1b70*/  I2FP.F32.S32 R27, R27 ;  /* 0x0000001b001b7245 */ /* 0x000fc60000201400 */
[C---:B------:R-:W-:Y:S01]  /*1b80*/  FADD R4, R25.reuse, 1 ;  /* 0x3f80000019047421 */ /* 0x040fe20000000000 */
[----:B------:R-:W-:Y:S01]  /*1b90*/  FADD R34, R25, -1 ;  /* 0xbf80000019227421 */ /* 0x000fe20000000000 */
[----:B------:R-:W-:-:S03]  /*1ba0*/  FFMA R32, R27, 1.1920928955078125e-07, R26 ;  /* 0x340000001b207823 */ /* 0x000fc6000000001a */
[----:B------:R-:W-:Y:S01]  /*1bb0*/  FADD R25, R34, R34 ;  /* 0x0000002222197221 */ /* 0x000fe20000000000 */
[----:B------:R-:W0:Y:S03]  /*1bc0*/  MUFU.RCP R4, R4 ;  /* 0x0000000400047308 */ /* 0x000e260000001000 */
[----:B0-----:R-:W-:-:S04]  /*1bd0*/  FMUL R25, R4, R25 ;  /* 0x0000001904197220 */ /* 0x001fc80000400000 */
[----:B------:R-:W-:Y:S01]  /*1be0*/  FADD R29, R34, -R25 ;  /* 0x80000019221d7221 */ /* 0x000fe20000000000 */
[CC--:B------:R-:W-:Y:S01]  /*1bf0*/  FMUL R27, R25.reuse, R25.reuse ;  /* 0x00000019191b7220 */ /* 0x0c0fe20000400000 */
[----:B------:R-:W-:Y:S02]  /*1c00*/  FFMA R26, R25, 1.4426950216293334961, R32 ;  /* 0x3fb8aa3b191a7823 */ /* 0x000fe40000000020 */
[----:B------:R-:W-:Y:S02]  /*1c10*/  FADD R29, R29, R29 ;  /* 0x0000001d1d1d7221 */ /* 0x000fe40000000000 */
[----:B------:R-:W-:Y:S02]  /*1c20*/  FADD R32, R32, -R26 ;  /* 0x8000001a20207221 */ /* 0x000fe40000000000 */
[----:B------:R-:W-:Y:S01]  /*1c30*/  FFMA R29, R34, -R25, R29 ;  /* 0x80000019221d7223 */ /* 0x000fe2000000001d */
[----:B------:R-:W-:Y:S01]  /*1c40*/  FFMA R34, R27, R36, 0.0032181653659790754318 ;  /* 0x3b52e7db1b227423 */ /* 0x000fe20000000024 */
[----:B------:R-:W-:-:S02]  /*1c50*/  FFMA R32, R25, 1.4426950216293334961, R32 ;  /* 0x3fb8aa3b19207823 */ /* 0x000fc40000000020 */
[----:B------:R-:W-:Y:S01]  /*1c60*/  FMUL R29, R4, R29 ;  /* 0x0000001d041d7220 */ /* 0x000fe20000400000 */
[----:B------:R-:W-:-:S03]  /*1c70*/  FFMA R34, R27, R34, 0.018033718690276145935 ;  /* 0x3c93bb731b227423 */ /* 0x000fc60000000022 */
[----:B------:R-:W-:Y:S01]  /*1c80*/  FFMA R32, R29, 1.4426950216293334961, R32 ;  /* 0x3fb8aa3b1d207823 */ /* 0x000fe20000000020 */
[----:B------:R-:W-:-:S03]  /*1c90*/  FFMA R34, R27, R34, 0.12022458761930465698 ;  /* 0x3df6384f1b227423 */ /* 0x000fc60000000022 */
[----:B------:R-:W-:Y:S01]  /*1ca0*/  FFMA R32, R25, 1.9251366722983220825e-08, R32 ;  /* 0x32a55e3419207823 */ /* 0x000fe20000000020 */
[----:B------:R-:W-:-:S04]  /*1cb0*/  FMUL R34, R27, R34 ;  /* 0x000000221b227220 */ /* 0x000fc80000400000 */
[----:B------:R-:W-:-:S04]  /*1cc0*/  FMUL R4, R34, 3 ;  /* 0x4040000022047820 */ /* 0x000fc80000400000 */
[----:B------:R-:W-:-:S04]  /*1cd0*/  FFMA R29, R29, R4, R32 ;  /* 0x000000041d1d7223 */ /* 0x000fc80000000020 */
        /* <DEDUP_REMOVED lines=9> */
[----:B------:R-:W-:Y:S01]  /*1d70*/  FFMA R26, R6, R29, R26 ;  /* 0x0000001d061a7223 */ /* 0x000fe2000000001a */
[----:B------:R-:W-:Y:S02]  /*1d80*/  IMAD.MOV.U32 R29, RZ, RZ, 0x391fcb8e ;  /* 0x391fcb8eff1d7424 */ /* 0x000fe400078e00ff */
[----:B0-----:R-:W-:Y:S01]  /*1d90*/  FADD R27, R25, -R4 ;  /* 0x80000004191b7221 */ /* 0x001fe20000000000 */
[----:B------:R-:W-:-:S03]  /*1da0*/  FSETP.GT.AND P0, PT, R4, RZ, PT ;  /* 0x000000ff0400720b */ /* 0x000fc60003f04000 */
[----:B------:R-:W-:Y:S01]  /*1db0*/  FADD R26, R26, R27 ;  /* 0x0000001b1a1a7221 */ /* 0x000fe20000000000 */
[----:B------:R-:W-:Y:S02]  /*1dc0*/  SEL R4, RZ, 0x83000000, P0 ;  /* 0x83000000ff047807 */ /* 0x000fe40000000000 */
[----:B------:R-:W-:Y:S01]  /*1dd0*/  FSETP.NEU.AND P0, PT, R6, RZ, PT ;  /* 0x000000ff0600720b */ /* 0x000fe20003f0d000 */
[----:B------:R-:W-:Y:S01]  /*1de0*/  FFMA R27, R26, R29, 0.0013391353422775864601 ;  /* 0x3aaf85ed1a1b7423 */ /* 0x000fe2000000001d */
[----:B------:R-:W-:Y:S01]  /*1df0*/  IADD3 R32, PT, PT, R4, 0x7f000000, RZ ;  /* 0x7f00000004207810 */ /* 0x000fe20007ffe0ff */
[----:B------:R-:W0:Y:S01]  /*1e00*/  F2I.NTZ R29, R25 ;  /* 0x00000019001d7305 */ /* 0x000e220000203100 */
[----:B------:R-:W-:Y:S01]  /*1e10*/  ISETP.EQ.OR P0, PT, R10, RZ, !P0 ;  /* 0x000000ff0a00720c */ /* 0x000fe20004702670 */
[----:B------:R-:W-:-:S04]  /*1e20*/  FFMA R27, R26, R27, 0.0096188392490148544312 ;  /* 0x3c1d98561a1b7423 */ /* 0x000fc8000000001b */
[----:B------:R-:W-:-:S04]  /*1e30*/  FFMA R27, R26, R27, 0.055503588169813156128 ;  /* 0x3d6357bb1a1b7423 */ /* 0x000fc8000000001b */
[----:B------:R-:W-:-:S04]  /*1e40*/  FFMA R27, R26, R27, 0.24022644758224487305 ;  /* 0x3e75fdec1a1b7423 */ /* 0x000fc8000000001b */
[----:B------:R-:W-:Y:S01]  /*1e50*/  FFMA R27, R26, R27, 0.69314718246459960938 ;  /* 0x3f3172181a1b7423 */ /* 0x000fe2000000001b */
[----:B0-----:R-:W-:-:S03]  /*1e60*/  IMAD R4, R29, 0x800000, -R4 ;  /* 0x008000001d047824 */ /* 0x001fc600078e0a04 */
[----:B------:R-:W-:-:S04]  /*1e70*/  FFMA R27, R26, R27, 1 ;  /* 0x3f8000001a1b7423 */ /* 0x000fc8000000001b */
[----:B------:R-:W-:-:S04]  /*1e80*/  FMUL R27, R27, R32 ;  /* 0x000000201b1b7220 */ /* 0x000fc80000400000 */
[----:B------:R-:W-:Y:S01]  /*1e90*/  FMUL R27, R27, R4 ;  /* 0x000000041b1b7220 */ /* 0x000fe20000400000 */
[----:B------:R-:W-:Y:S02]  /*1ea0*/  MOV R4, 0x3f800000 ;  /* 0x3f80000000047802 */ /* 0x000fe40000000f00 */
        /* <DEDUP_REMOVED lines=9> */
[----:B------:R-:W-:Y:S01]  /*1f40*/  FSETP.GEU.AND P3, PT, R22, -R3, PT ;  /* 0x800000031600720b */ /* 0x000fe20003f6e000 */
[----:B------:R-:W-:Y:S01]  /*1f50*/  FADD R4, R19, R19 ;  /* 0x0000001313047221 */ /* 0x000fe20000000000 */
[----:B------:R-:W-:-:S11]  /*1f60*/  FSETP.NEU.AND P0, PT, |R18|, 1, PT ;  /* 0x3f8000001200780b */ /* 0x000fd60003f0d200 */
[----:B------:R-:W-:-:S04]  /*1f70*/  @!P3 LOP3.LUT R4, R4, 0x7f800000, RZ, 0x3c, !PT ;  /* 0x7f8000000404b812 */ /* 0x000fc800078e3cff */
[----:B------:R-:W-:Y:S01]  /*1f80*/  @P0 LOP3.LUT R4, R4, 0x7fffffff, RZ, 0xc0, !PT ;  /* 0x7fffffff04040812 */ /* 0x000fe200078ec0ff */
[----:B------:R-:W-:Y:S06]  /*1f90*/  BRA `(.L_x_82) ;  /* 0x0000000000207947 */ /* 0x000fec0003800000 */
.L_x_83:
        /* <DEDUP_REMOVED lines=8> */
.L_x_82:
[----:B------:R-:W-:Y:S01]  /*2020*/  FFMA R30, R5, R4, R30 ;  /* 0x00000004051e7223 */ /* 0x000fe2000000001e */
[----:B------:R-:W-:-:S07]  /*2030*/  FADD R9, R9, R4 ;  /* 0x0000000409097221 */ /* 0x000fce0000000000 */
.L_x_81:
[----:B------:R-:W-:Y:S01]  /*2040*/  IADD3 R8, PT, PT, R8, -0x1, RZ ;  /* 0xffffffff08087810 */ /* 0x000fe20007ffe0ff */
[----:B------:R-:W-:Y:S01]  /*2050*/  VIADD R7, R7, 0x1 ;  /* 0x0000000107077836 */ /* 0x000fe20000000000 */
[----:B------:R-:W-:Y:S01]  /*2060*/  IADD3 R10, PT, PT, R10, 0x1, RZ ;  /* 0x000000010a0a7810 */ /* 0x000fe20007ffe0ff */
        /* <DEDUP_REMOVED lines=13> */
.L_x_85:
[----:B------:R-:W0:Y:S01]  /*2140*/  LDC.64 R4, c[0x0][0x3c8] ;  /* 0x0000f200ff047b82 */ /* 0x000e220000000a00 */
[----:B------:R-:W-:Y:S02]  /*2150*/  IADD3 R7, PT, PT, R20, R17, RZ ;  /* 0x0000001114077210 */ /* 0x000fe40007ffe0ff */
[----:B------:R-:W-:-:S03]  /*2160*/  FSEL R3, R3, R12, P1 ;  /* 0x0000000c03037208 */ /* 0x000fc60000800000 */
[----:B0-----:R-:W-:-:S05]  /*2170*/  IMAD.WIDE R4, R7, 0x4, R4 ;  /* 0x0000000407047825 */ /* 0x001fca00078e0204 */
[----:B------:R0:W-:Y:S02]  /*2180*/  STG.E desc[UR8][R4.64], R3 ;  /* 0x0000000304007986 */ /* 0x0001e4000c101908 */
.L_x_62:
[----:B0-----:R-:W0:Y:S01]  /*2190*/  LDC R4, c[0x0][0x3b8] ;  /* 0x0000ee00ff047b82 */ /* 0x001e220000000800 */
[----:B------:R-:W-:-:S05]  /*21a0*/  VIADD R17, R17, 0x1 ;  /* 0x0000000111117836 */ /* 0x000fca0000000000 */
[----:B0-----:R-:W-:-:S13]  /*21b0*/  ISETP.NE.AND P0, PT, R17, R4, PT ;  /* 0x000000041100720c */ /* 0x001fda0003f05270 */
[----:B------:R-:W-:Y:S05]  /*21c0*/  @P0 BRA `(.L_x_86) ;  /* 0xffffffe400b40947 */ /* 0x000fea000383ffff */
[----:B-----5:R-:W-:-:S13]  /*21d0*/  ISETP.GT.AND P0, PT, R21, 0x1, PT ;  /* 0x000000011500780c */ /* 0x020fda0003f04270 */
[----:B------:R-:W-:Y:S05]  /*21e0*/  @P0 BRA `(.L_x_87) ;  /* 0x0000000800580947 */ /* 0x000fea0003800000 */
[----:B------:R-:W-:-:S13]  /*21f0*/  ISETP.GE.AND P0, PT, R4, 0x1, PT ;  /* 0x000000010400780c */ /* 0x000fda0003f06270 */
[----:B------:R-:W-:Y:S05]  /*2200*/  @!P0 EXIT ;  /* 0x000000000000894d */ /* 0x000fea0003800000 */
[C---:B------:R-:W-:Y:S01]  /*2210*/  ISETP.GE.U32.AND P1, PT, R4.reuse, 0x10, PT ;  /* 0x000000100400780c */ /* 0x040fe20003f26070 */
[----:B------:R-:W-:Y:S01]  /*2220*/  HFMA2 R3, -RZ, RZ, 0, 0 ;  /* 0x00000000ff037431 */ /* 0x000fe200000001ff */
[----:B------:R-:W-:-:S04]  /*2230*/  LOP3.LUT R12, R4, 0xf, RZ, 0xc0, !PT ;  /* 0x0000000f040c7812 */ /* 0x000fc800078ec0ff */
[----:B------:R-:W-:-:S07]  /*2240*/  ISETP.NE.AND P0, PT, R12, RZ, PT ;  /* 0x000000ff0c00720c */ /* 0x000fce0003f05270 */
[----:B------:R-:W-:Y:S06]  /*2250*/  @!P1 BRA `(.L_x_88) ;  /* 0x0000000000d89947 */ /* 0x000fec0003800000 */
[----:B------:R-:W0:Y:S01]  /*2260*/  LDCU.64 UR4, c[0x0][0x3c8] ;  /* 0x00007900ff0477ac */ /* 0x000e220008000a00 */
[----:B------:R-:W-:Y:S01]  /*2270*/  MOV R6, 0x20 ;  /* 0x0000002000067802 */ /* 0x000fe20000000f00 */
[----:B------:R-:W-:Y:S01]  /*2280*/  IMAD.MOV.U32 R7, RZ, RZ, 0x0 ;  /* 0x00000000ff077424 */ /* 0x000fe200078e00ff */
[----:B------:R-:W-:Y:S01]  /*2290*/  LOP3.LUT R3, R4, 0x7ffffff0, RZ, 0xc0, !PT ;  /* 0x7ffffff004037812 */ /* 0x000fe200078ec0ff */
[----:B------:R-:W1:Y:S02]  /*22a0*/  LDCU.64 UR10, c[0x0][0x3d0] ;  /* 0x00007a00ff0a77ac */ /* 0x000e640008000a00 */
[----:B------:R-:W-:Y:S01]  /*22b0*/  IMAD.WIDE.U32 R6, R20, 0x4, R6 ;  /* 0x0000000414067825 */ /* 0x000fe200078e0006 */
[----:B------:R-:W-:Y:S02]  /*22c0*/  IADD3 R0, PT, PT, -R3, RZ, RZ ;  /* 0x000000ff03007210 */ /* 0x000fe40007ffe1ff */
[C---:B0-----:R-:W-:Y:S02]  /*22d0*/  IADD3 R10, P1, PT, R6.reuse, UR4, RZ ;  /* 0x00000004060a7c10 */ /* 0x041fe4000ff3e0ff */
[----:B-1----:R-:W-:-:S02]  /*22e0*/  IADD3 R2, P2, PT, R6, UR10, RZ ;  /* 0x0000000a06027c10 */ /* 0x002fc4000ff5e0ff */
[C---:B------:R-:W-:Y:S02]  /*22f0*/  IADD3.X R5, PT, PT, R7.reuse, UR5, RZ, P1, !PT ;  /* 0x0000000507057c10 */ /* 0x040fe40008ffe4ff */
[----:B------:R-:W-:-:S09]  /*2300*/  IADD3.X R17, PT, PT, R7, UR11, RZ, P2, !PT ;  /* 0x0000000b07117c10 */ /* 0x000fd200097fe4ff */
.L_x_89:
[----:B------:R-:W-:Y:S01]  /*2310*/  MOV R8, R10 ;  /* 0x0000000a00087202 */ /* 0x000fe20000000f00 */
[----:B------:R-:W-:-:S05]  /*2320*/  IMAD.MOV.U32 R9, RZ, RZ, R5 ;  /* 0x000000ffff097224 */ /* 0x000fca00078e0005 */
[----:B------:R-:W2:Y:S01]  /*2330*/  LDG.E R5, desc[UR8][R8.64+-0x20] ;  /* 0xffffe00808057981 */ /* 0x000ea2000c1e1900 */
[----:B-1----:R-:W-:Y:S02]  /*2340*/  MOV R6, R2 ;  /* 0x0000000200067202 */ /* 0x002fe40000000f00 */
[----:B------:R-:W-:-:S05]  /*2350*/  MOV R7, R17 ;  /* 0x0000001100077202 */ /* 0x000fca0000000f00 */
[----:B--2---:R0:W-:Y:S04]  /*2360*/  STG.E desc[UR8][R6.64+-0x20], R5 ;  /* 0xffffe00506007986 */ /* 0x0041e8000c101908 */
[----:B------:R-:W2:Y:S04]  /*2370*/  LDG.E R11, desc[UR8][R8.64+-0x1c] ;  /* 0xffffe408080b7981 */ /* 0x000ea8000c1e1900 */
[----:B--2---:R1:W-:Y:S04]  /*2380*/  STG.E desc[UR8][R6.64+-0x1c], R11 ;  /* 0xffffe40b06007986 */ /* 0x0043e8000c101908 */
[----:B------:R-:W2:Y:S04]  /*2390*/  LDG.E R13, desc[UR8][R8.64+-0x18] ;  /* 0xffffe808080d7981 */ /* 0x000ea8000c1e1900 */
[----:B--2---:R2:W-:Y:S04]  /*23a0*/  STG.E desc[UR8][R6.64+-0x18], R13 ;  /* 0xffffe80d06007986 */ /* 0x0045e8000c101908 */
[----:B------:R-:W3:Y:S04]  /*23b0*/  LDG.E R15, desc[UR8][R8.64+-0x14] ;  /* 0xffffec08080f7981 */ /* 0x000ee8000c1e1900 */
[----:B---3--:R3:W-:Y:S04]  /*23c0*/  STG.E desc[UR8][R6.64+-0x14], R15 ;  /* 0xffffec0f06007986 */ /* 0x0087e8000c101908 */
[----:B------:R-:W4:Y:S04]  /*23d0*/  LDG.E R17, desc[UR8][R8.64+-0x10] ;  /* 0xfffff00808117981 */ /* 0x000f28000c1e1900 */
[----:B----4-:R4:W-:Y:S04]  /*23e0*/  STG.E desc[UR8][R6.64+-0x10], R17 ;  /* 0xfffff01106007986 */ /* 0x0109e8000c101908 */
[----:B------:R-:W5:Y:S04]  /*23f0*/  LDG.E R19, desc[UR8][R8.64+-0xc] ;  /* 0xfffff40808137981 */ /* 0x000f68000c1e1900 */
[----:B-----5:R5:W-:Y:S04]  /*2400*/  STG.E desc[UR8][R6.64+-0xc], R19 ;  /* 0xfffff41306007986 */ /* 0x020be8000c101908 */
[----:B0-----:R-:W2:Y:S04]  /*2410*/  LDG.E R5, desc[UR8][R8.64+-0x8] ;  /* 0xfffff80808057981 */ /* 0x001ea8000c1e1900 */
[----:B--2---:R0:W-:Y:S04]  /*2420*/  STG.E desc[UR8][R6.64+-0x8], R5 ;  /* 0xfffff80506007986 */ /* 0x0041e8000c101908 */
[----:B-1----:R-:W2:Y:S04]  /*2430*/  LDG.E R11, desc[UR8][R8.64+-0x4] ;  /* 0xfffffc08080b7981 */ /* 0x002ea8000c1e1900 */
[----:B--2---:R1:W-:Y:S04]  /*2440*/  STG.E desc[UR8][R6.64+-0x4], R11 ;  /* 0xfffffc0b06007986 */ /* 0x0043e8000c101908 */
[----:B------:R-:W2:Y:S04]  /*2450*/  LDG.E R13, desc[UR8][R8.64] ;  /* 0x00000008080d7981 */ /* 0x000ea8000c1e1900 */
[----:B--2---:R2:W-:Y:S04]  /*2460*/  STG.E desc[UR8][R6.64], R13 ;  /* 0x0000000d06007986 */ /* 0x0045e8000c101908 */
[----:B---3--:R-:W3:Y:S04]  /*2470*/  LDG.E R15, desc[UR8][R8.64+0x4] ;  /* 0x00000408080f7981 */ /* 0x008ee8000c1e1900 */
[----:B---3--:R3:W-:Y:S04]  /*2480*/  STG.E desc[UR8][R6.64+0x4], R15 ;  /* 0x0000040f06007986 */ /* 0x0087e8000c101908 */
[----:B----4-:R-:W4:Y:S04]  /*2490*/  LDG.E R17, desc[UR8][R8.64+0x8] ;  /* 0x0000080808117981 */ /* 0x010f28000c1e1900 */
[----:B----4-:R-:W-:Y:S04]  /*24a0*/  STG.E desc[UR8][R6.64+0x8], R17 ;  /* 0x0000081106007986 */ /* 0x010fe8000c101908 */
[----:B-----5:R-:W4:Y:S04]  /*24b0*/  LDG.E R19, desc[UR8][R8.64+0xc] ;  /* 0x00000c0808137981 */ /* 0x020f28000c1e1900 */
[----:B----4-:R-:W-:Y:S04]  /*24c0*/  STG.E desc[UR8][R6.64+0xc], R19 ;  /* 0x00000c1306007986 */ /* 0x010fe8000c101908 */
[----:B0-----:R-:W4:Y:S04]  /*24d0*/  LDG.E R5, desc[UR8][R8.64+0x10] ;  /* 0x0000100808057981 */ /* 0x001f28000c1e1900 */
[----:B----4-:R0:W-:Y:S04]  /*24e0*/  STG.E desc[UR8][R6.64+0x10], R5 ;  /* 0x0000100506007986 */ /* 0x0101e8000c101908 */
[----:B-1----:R-:W4:Y:S04]  /*24f0*/  LDG.E R11, desc[UR8][R8.64+0x14] ;  /* 0x00001408080b7981 */ /* 0x002f28000c1e1900 */
[----:B----4-:R1:W-:Y:S04]  /*2500*/  STG.E desc[UR8][R6.64+0x14], R11 ;  /* 0x0000140b06007986 */ /* 0x0103e8000c101908 */
[----:B--2---:R-:W2:Y:S04]  /*2510*/  LDG.E R13, desc[UR8][R8.64+0x18] ;  /* 0x00001808080d7981 */ /* 0x004ea8000c1e1900 */
[----:B--2---:R1:W-:Y:S04]  /*2520*/  STG.E desc[UR8][R6.64+0x18], R13 ;  /* 0x0000180d06007986 */ /* 0x0043e8000c101908 */
[----:B---3--:R-:W2:Y:S01]  /*2530*/  LDG.E R15, desc[UR8][R8.64+0x1c] ;  /* 0x00001c08080f7981 */ /* 0x008ea2000c1e1900 */
[----:B------:R-:W-:Y:S01]  /*2540*/  VIADD R0, R0, 0x10 ;  /* 0x0000001000007836 */ /* 0x000fe20000000000 */
[----:B------:R-:W-:-:S02]  /*2550*/  IADD3 R10, P2, PT, R8, 0x40, RZ ;  /* 0x00000040080a7810 */ /* 0x000fc40007f5e0ff */
[----:B------:R-:W-:Y:S02]  /*2560*/  IADD3 R2, P3, PT, R6, 0x40, RZ ;  /* 0x0000004006027810 */ /* 0x000fe40007f7e0ff */
[----:B------:R-:W-:Y:S02]  /*2570*/  ISETP.NE.AND P1, PT, R0, RZ, PT ;  /* 0x000000ff0000720c */ /* 0x000fe40003f25270 */
[----:B0-----:R-:W-:Y:S02]  /*2580*/  IADD3.X R5, PT, PT, RZ, R9, RZ, P2, !PT ;  /* 0x00000009ff057210 */ /* 0x001fe400017fe4ff */
[----:B------:R-:W-:Y:S01]  /*2590*/  IADD3.X R17, PT, PT, RZ, R7, RZ, P3, !PT ;  /* 0x00000007ff117210 */ /* 0x000fe20001ffe4ff */
[----:B--2---:R1:W-:Y:S08]  /*25a0*/  STG.E desc[UR8][R6.64+0x1c], R15 ;  /* 0x00001c0f06007986 */ /* 0x0043f0000c101908 */
[----:B------:R-:W-:Y:S05]  /*25b0*/  @P1 BRA `(.L_x_89) ;  /* 0xfffffffc00541947 */ /* 0x000fea000383ffff */
.L_x_88:
[----:B------:R-:W-:Y:S05]  /*25c0*/  @!P0 EXIT ;  /* 0x000000000000894d */ /* 0x000fea0003800000 */
[----:B------:R-:W-:Y:S02]  /*25d0*/  ISETP.GE.U32.AND P0, PT, R12, 0x8, PT ;  /* 0x000000080c00780c */ /* 0x000fe40003f06070 */
[----:B------:R-:W-:-:S11]  /*25e0*/  ISETP.NE.AND P1, PT, RZ, UR6, PT ;  /* 0x00000006ff007c0c */ /* 0x000fd6000bf25270 */
[----:B------:R-:W-:Y:S05]  /*25f0*/  @!P0 BRA `(.L_x_90) ;  /* 0x0000000000808947 */ /* 0x000fea0003800000 */
[----:B-1----:R-:W0:Y:S01]  /*2600*/  LDC.64 R6, c[0x0][0x3c8] ;  /* 0x0000f200ff067b82 */ /* 0x002e220000000a00 */
[----:B------:R-:W-:Y:S01]  /*2610*/  IMAD.IADD R5, R20, 0x1, R3 ;  /* 0x0000000114057824 */ /* 0x000fe200078e0203 */
[----:B------:R-:W1:Y:S06]  /*2620*/  LDCU.64 UR4, c[0x0][0x3c8] ;  /* 0x00007900ff0477ac */ /* 0x000e6c0008000a00 */
[----:B------:R-:W2:Y:S01]  /*2630*/  LDC.64 R8, c[0x0][0x3d0] ;  /* 0x0000f400ff087b82 */ /* 0x000ea20000000a00 */
[----:B0-----:R-:W-:-:S05]  /*2640*/  IMAD.WIDE.U32 R6, R5, 0x4, R6 ;  /* 0x0000000405067825 */ /* 0x001fca00078e0006 */
[----:B------:R-:W3:Y:S01]  /*2650*/  LDG.E R13, desc[UR8][R6.64] ;  /* 0x00000008060d7981 */ /* 0x000ee2000c1e1900 */
[----:B------:R-:W-:Y:S01]  /*2660*/  IADD3 R2, P0, PT, R20, R3, RZ ;  /* 0x0000000314027210 */ /* 0x000fe20007f1e0ff */
[----:B--2---:R-:W-:-:S03]  /*2670*/  IMAD.WIDE.U32 R8, R5, 0x4, R8 ;  /* 0x0000000405087825 */ /* 0x004fc600078e0008 */
[----:B------:R-:W-:Y:S02]  /*2680*/  IADD3.X R11, PT, PT, RZ, RZ, RZ, P0, !PT ;  /* 0x000000ffff0b7210 */ /* 0x000fe400007fe4ff */
[C---:B------:R-:W-:Y:S02]  /*2690*/  SHF.L.U32 R0, R2.reuse, 0x2, RZ ;  /* 0x0000000202007819 */ /* 0x040fe400000006ff */
[----:B------:R-:W-:Y:S02]  /*26a0*/  SHF.L.U64.HI R2, R2, 0x2, R11 ;  /* 0x0000000202027819 */ /* 0x000fe4000001020b */
[----:B-1----:R-:W-:-:S04]  /*26b0*/  IADD3 R10, P0, PT, R0, UR4, RZ ;  /* 0x00000004000a7c10 */ /* 0x002fc8000ff1e0ff */
[----:B------:R-:W-:Y:S01]  /*26c0*/  IADD3.X R11, PT, PT, R2, UR5, RZ, P0, !PT ;  /* 0x00000005020b7c10 */ /* 0x000fe200087fe4ff */
[----:B------:R-:W0:Y:S01]  /*26d0*/  LDCU.64 UR4, c[0x0][0x3d0] ;  /* 0x00007a00ff0477ac */ /* 0x000e220008000a00 */
[----:B---3--:R1:W-:Y:S04]  /*26e0*/  STG.E desc[UR8][R8.64], R13 ;  /* 0x0000000d08007986 */ /* 0x0083e8000c101908 */
[----:B------:R-:W2:Y:S01]  /*26f0*/  LDG.E R5, desc[UR8][R10.64+0x4] ;  /* 0x000004080a057981 */ /* 0x000ea2000c1e1900 */
[----:B0-----:R-:W-:-:S04]  /*2700*/  IADD3 R6, P0, PT, R0, UR4, RZ ;  /* 0x0000000400067c10 */ /* 0x001fc8000ff1e0ff */
[----:B------:R-:W-:-:S05]  /*2710*/  IADD3.X R7, PT, PT, R2, UR5, RZ, P0, !PT ;  /* 0x0000000502077c10 */ /* 0x000fca00087fe4ff */
[----:B--2---:R0:W-:Y:S04]  /*2720*/  STG.E desc[UR8][R6.64+0x4], R5 ;  /* 0x0000040506007986 */ /* 0x0041e8000c101908 */
[----:B------:R-:W2:Y:S04]  /*2730*/  LDG.E R15, desc[UR8][R10.64+0x8] ;  /* 0x000008080a0f7981 */ /* 0x000ea8000c1e1900 */
[----:B--2---:R2:W-:Y:S04]  /*2740*/  STG.E desc[UR8][R6.64+0x8], R15 ;  /* 0x0000080f06007986 */ /* 0x0045e8000c101908 */
[----:B------:R-:W3:Y:S04]  /*2750*/  LDG.E R17, desc[UR8][R10.64+0xc] ;  /* 0x00000c080a117981 */ /* 0x000ee8000c1e1900 */
[----:B---3--:R2:W-:Y:S04]  /*2760*/  STG.E desc[UR8][R6.64+0xc], R17 ;  /* 0x00000c1106007986 */ /* 0x0085e8000c101908 */
[----:B------:R-:W3:Y:S04]  /*2770*/  LDG.E R19, desc[UR8][R10.64+0x10] ;  /* 0x000010080a137981 */ /* 0x000ee8000c1e1900 */
[----:B---3--:R2:W-:Y:S04]  /*2780*/  STG.E desc[UR8][R6.64+0x10], R19 ;  /* 0x0000101306007986 */ /* 0x0085e8000c101908 */
[----:B-1----:R-:W3:Y:S04]  /*2790*/  LDG.E R9, desc[UR8][R10.64+0x14] ;  /* 0x000014080a097981 */ /* 0x002ee8000c1e1900 */
[----:B---3--:R2:W-:Y:S04]  /*27a0*/  STG.E desc[UR8][R6.64+0x14], R9 ;  /* 0x0000140906007986 */ /* 0x0085e8000c101908 */
[----:B------:R-:W3:Y:S04]  /*27b0*/  LDG.E R13, desc[UR8][R10.64+0x18] ;  /* 0x000018080a0d7981 */ /* 0x000ee8000c1e1900 */
[----:B---3--:R2:W-:Y:S04]  /*27c0*/  STG.E desc[UR8][R6.64+0x18], R13 ;  /* 0x0000180d06007986 */ /* 0x0085e8000c101908 */
[----:B0-----:R-:W3:Y:S01]  /*27d0*/  LDG.E R5, desc[UR8][R10.64+0x1c] ;  /* 0x00001c080a057981 */ /* 0x001ee2000c1e1900 */
[----:B------:R-:W-:-:S03]  /*27e0*/  VIADD R3, R3, 0x8 ;  /* 0x0000000803037836 */ /* 0x000fc60000000000 */
[----:B---3--:R2:W-:Y:S04]  /*27f0*/  STG.E desc[UR8][R6.64+0x1c], R5 ;  /* 0x00001c0506007986 */ /* 0x0085e8000c101908 */
.L_x_90:
[----:B------:R-:W-:Y:S05]  /*2800*/  @!P1 EXIT ;  /* 0x000000000000994d */ /* 0x000fea0003800000 */
[----:B------:R-:W-:Y:S01]  /*2810*/  UISETP.GE.U32.AND UP0, UPT, UR6, 0x4, UPT ;  /* 0x000000040600788c */ /* 0x000fe2000bf06070 */
[----:B------:R-:W-:-:S04]  /*2820*/  LOP3.LUT R0, R4, 0x3, RZ, 0xc0, !PT ;  /* 0x0000000304007812 */ /* 0x000fc800078ec0ff */
[----:B------:R-:W-:-:S04]  /*2830*/  ISETP.NE.AND P1, PT, R0, RZ, PT ;  /* 0x000000ff0000720c */ /* 0x000fc80003f25270 */
[----:B------:R-:W-:Y:S09]  /*2840*/  BRA.U !UP0, `(.L_x_91) ;  /* 0x0000000108607547 */ /* 0x000ff2000b800000 */
[----:B--2---:R-:W0:Y:S01]  /*2850*/  LDC.64 R4, c[0x0][0x3c8] ;  /* 0x0000f200ff047b82 */ /* 0x004e220000000a00 */
[----:B------:R-:W-:Y:S01]  /*2860*/  IADD3 R9, PT, PT, R20, R3, RZ ;  /* 0x0000000314097210 */ /* 0x000fe20007ffe0ff */
[----:B------:R-:W2:Y:S06]  /*2870*/  LDCU.64 UR4, c[0x0][0x3c8] ;  /* 0x00007900ff0477ac */ /* 0x000eac0008000a00 */
[----:B-1----:R-:W1:Y:S01]  /*2880*/  LDC.64 R6, c[0x0][0x3d0] ;  /* 0x0000f400ff067b82 */ /* 0x002e620000000a00 */
[----:B0-----:R-:W-:-:S05]  /*2890*/  IMAD.WIDE.U32 R4, R9, 0x4, R4 ;  /* 0x0000000409047825 */ /* 0x001fca00078e0004 */
[----:B------:R-:W3:Y:S01]  /*28a0*/  LDG.E R11, desc[UR8][R4.64] ;  /* 0x00000008040b7981 */ /* 0x000ee2000c1e1900 */
[----:B------:R-:W-:Y:S01]  /*28b0*/  IADD3 R2, P0, PT, R20, R3, RZ ;  /* 0x0000000314027210 */ /* 0x000fe20007f1e0ff */
[----:B-1----:R-:W-:-:S03]  /*28c0*/  IMAD.WIDE.U32 R6, R9, 0x4, R6 ;  /* 0x0000000409067825 */ /* 0x002fc600078e0006 */
[----:B------:R-:W-:Y:S01]  /*28d0*/  IADD3.X R13, PT, PT, RZ, RZ, RZ, P0, !PT ;  /* 0x000000ffff0d7210 */ /* 0x000fe200007fe4ff */
[----:B------:R-:W-:-:S03]  /*28e0*/  IMAD.SHL.U32 R10, R2, 0x4, RZ ;  /* 0x00000004020a7824 */ /* 0x000fc600078e00ff */
[----:B------:R-:W-:Y:S02]  /*28f0*/  SHF.L.U64.HI R2, R2, 0x2, R13 ;  /* 0x0000000202027819 */ /* 0x000fe4000001020d */
[----:B--2---:R-:W-:-:S04]  /*2900*/  IADD3 R8, P0, PT, R10, UR4, RZ ;  /* 0x000000040a087c10 */ /* 0x004fc8000ff1e0ff */
        /* <DEDUP_REMOVED lines=9> */
[----:B------:R-:W2:Y:S01]  /*29a0*/  LDG.E R17, desc[UR8][R8.64+0xc] ;  /* 0x00000c0808117981 */ /* 0x000ea2000c1e1900 */
[----:B------:R-:W-:-:S03]  /*29b0*/  IADD3 R3, PT, PT, R3, 0x4, RZ ;  /* 0x0000000403037810 */ /* 0x000fc60007ffe0ff */
[----:B--2---:R3:W-:Y:S04]  /*29c0*/  STG.E desc[UR8][R4.64+0xc], R17 ;  /* 0x00000c1104007986 */ /* 0x0047e8000c101908 */
.L_x_91:
[----:B------:R-:W-:Y:S05]  /*29d0*/  @!P1 EXIT ;  /* 0x000000000000994d */ /* 0x000fea0003800000 */
[----:B--23--:R-:W0:Y:S01]  /*29e0*/  LDC.64 R4, c[0x0][0x3d0] ;  /* 0x0000f400ff047b82 */ /* 0x00ce220000000a00 */
[----:B------:R-:W-:Y:S01]  /*29f0*/  IADD3 R9, PT, PT, R20, R3, RZ ;  /* 0x0000000314097210 */ /* 0x000fe20007ffe0ff */
[----:B------:R-:W-:-:S06]  /*2a00*/  IMAD.MOV R0, RZ, RZ, -R0 ;  /* 0x000000ffff007224 */ /* 0x000fcc00078e0a00 */
[----:B-1----:R-:W1:Y:S01]  /*2a10*/  LDC.64 R6, c[0x0][0x3c8] ;  /* 0x0000f200ff067b82 */ /* 0x002e620000000a00 */
[----:B0-----:R-:W-:-:S04]  /*2a20*/  IMAD.WIDE.U32 R2, R9, 0x4, R4 ;  /* 0x0000000409027825 */ /* 0x001fc800078e0004 */
[----:B-1----:R-:W-:Y:S01]  /*2a30*/  IMAD.WIDE.U32 R4, R9, 0x4, R6 ;  /* 0x0000000409047825 */ /* 0x002fe200078e0006 */
[----:B------:R-:W-:-:S03]  /*2a40*/  MOV R9, R3 ;  /* 0x0000000300097202 */ /* 0x000fc60000000f00 */
[----:B------:R-:W-:Y:S01]  /*2a50*/  IMAD.MOV.U32 R6, RZ, RZ, R2 ;  /* 0x000000ffff067224 */ /* 0x000fe200078e0002 */
[----:B------:R-:W-:-:S07]  /*2a60*/  MOV R7, R5 ;  /* 0x0000000500077202 */ /* 0x000fce0000000f00 */
.L_x_92:
[----:B0-----:R-:W-:Y:S02]  /*2a70*/  MOV R2, R4 ;  /* 0x0000000400027202 */ /* 0x001fe40000000f00 */
[----:B------:R-:W-:-:S05]  /*2a80*/  MOV R3, R7 ;  /* 0x0000000700037202 */ /* 0x000fca0000000f00 */
[----:B------:R0:W2:Y:S01]  /*2a90*/  LDG.E R5, desc[UR8][R2.64] ;  /* 0x0000000802057981 */ /* 0x0000a2000c1e1900 */
[----:B------:R-:W-:Y:S02]  /*2aa0*/  IADD3 R0, PT, PT, R0, 0x1, RZ ;  /* 0x0000000100007810 */ /* 0x000fe40007ffe0ff */
[----:B------:R-:W-:Y:S02]  /*2ab0*/  IADD3 R4, P2, PT, R4, 0x4, RZ ;  /* 0x0000000404047810 */ /* 0x000fe40007f5e0ff */
[----:B------:R-:W-:Y:S02]  /*2ac0*/  ISETP.NE.AND P0, PT, R0, RZ, PT ;  /* 0x000000ff0000720c */ /* 0x000fe40003f05270 */
[----:B------:R-:W-:Y:S01]  /*2ad0*/  IADD3.X R7, PT, PT, RZ, R7, RZ, P2, !PT ;  /* 0x00000007ff077210 */ /* 0x000fe200017fe4ff */
[----:B0-----:R-:W-:Y:S01]  /*2ae0*/  IMAD.MOV.U32 R2, RZ, RZ, R6 ;  /* 0x000000ffff027224 */ /* 0x001fe200078e0006 */
[----:B------:R-:W-:Y:S02]  /*2af0*/  MOV R3, R9 ;  /* 0x0000000900037202 */ /* 0x000fe40000000f00 */
[----:B------:R-:W-:-:S05]  /*2b00*/  IADD3 R6, P1, PT, R6, 0x4, RZ ;  /* 0x0000000406067810 */ /* 0x000fca0007f3e0ff */
[----:B------:R-:W-:Y:S01]  /*2b10*/  IMAD.X R9, RZ, RZ, R9, P1 ;  /* 0x000000ffff097224 */ /* 0x000fe200008e0609 */
[----:B--2---:R0:W-:Y:S01]  /*2b20*/  STG.E desc[UR8][R2.64], R5 ;  /* 0x0000000502007986 */ /* 0x0041e2000c101908 */
[----:B------:R-:W-:Y:S06]  /*2b30*/  @P0 BRA `(.L_x_92) ;  /* 0xfffffffc00cc0947 */ /* 0x000fec000383ffff */
[----:B------:R-:W-:Y:S05]  /*2b40*/  EXIT ;  /* 0x000000000000794d */ /* 0x000fea0003800000 */
.L_x_87:
[----:B------:R-:W-:-:S05]  /*2b50*/  IADD3 R9, PT, PT, R16, -0x1, RZ ;  /* 0xffffffff10097810 */ /* 0x000fca0007ffe0ff */
[----:B------:R-:W-:-:S05]  /*2b60*/  IMAD.IADD R13, R21, 0x1, R9 ;  /* 0x00000001150d7824 */ /* 0x000fca00078e0209 */
[----:B------:R-:W-:-:S13]  /*2b70*/  ISETP.GT.AND P0, PT, R13, R4, PT ;  /* 0x000000040d00720c */ /* 0x000fda0003f04270 */
[----:B------:R-:W-:Y:S05]  /*2b80*/  @P0 EXIT ;  /* 0x000000000000094d */ /* 0x000fea0003800000 */
[C---:B------:R-:W-:Y:S01]  /*2b90*/  IADD3 R3, PT, PT, R21.reuse, -0x2, RZ ;  /* 0xfffffffe15037810 */ /* 0x040fe20007ffe0ff */
[----:B------:R-:W-:Y:S01]  /*2ba0*/  VIADD R2, R21, 0x1 ;  /* 0x0000000115027836 */ /* 0x000fe20000000000 */
[----:B------:R-:W-:Y:S02]  /*2bb0*/  I2FP.F32.U32 R0, R21 ;  /* 0x0000001500007245 */ /* 0x000fe40000201000 */
[----:B------:R-:W-:Y:S02]  /*2bc0*/  CS2R R10, SRZ ;  /* 0x00000000000a7805 */ /* 0x000fe4000001ff00 */
[----:B------:R-:W-:Y:S02]  /*2bd0*/  ISETP.GE.U32.AND P0, PT, R3, 0xf, PT ;  /* 0x0000000f0300780c */ /* 0x000fe40003f06070 */
[----:B------:R-:W-:Y:S02]  /*2be0*/  IADD3 R8, PT, PT, R21, -0x1, RZ ;  /* 0xffffffff15087810 */ /* 0x000fe40007ffe0ff */
[----:B------:R-:W-:Y:S01]  /*2bf0*/  I2FP.F32.U32 R3, R2 ;  /* 0x0000000200037245 */ /* 0x000fe20000201000 */
[----:B------:R-:W-:Y:S01]  /*2c00*/  FMUL R2, R0, 0.5 ;  /* 0x3f00000000027820 */ /* 0x000fe20000400000 */
[----:B------:R-:W-:-:S03]  /*2c10*/  LOP3.LUT R34, R8, 0xf, RZ, 0xc0, !PT ;  /* 0x0000000f08227812 */ /* 0x000fc600078ec0ff */
[----:B------:R-:W-:Y:S01]  /*2c20*/  FMUL R2, R2, R3 ;  /* 0x0000000302027220 */ /* 0x000fe20000400000 */
[----:B------:R-:W-:Y:S01]  /*2c30*/  HFMA2 R3, -RZ, RZ, 0, 0 ;  /* 0x00000000ff037431 */ /* 0x000fe200000001ff */
[----:B------:R-:W-:Y:S02]  /*2c40*/  ISETP.NE.AND P1, PT, R34, RZ, PT ;  /* 0x000000ff2200720c */ /* 0x000fe40003f25270 */
[----:B------:R-:W-:Y:S11]  /*2c50*/  @!P0 BRA `(.L_x_93) ;  /* 0x0000000400b08947 */ /* 0x000ff60003800000 */
[----:B------:R-:W0:Y:S01]  /*2c60*/  LDC.64 R4, c[0x0][0x3c8] ;  /* 0x0000f200ff047b82 */ /* 0x000e220000000a00 */
[----:B------:R-:W-:Y:S01]  /*2c70*/  LOP3.LUT R10, R8, 0xfffffff0, RZ, 0xc0, !PT ;  /* 0xfffffff0080a7812 */ /* 0x000fe200078ec0ff */
[----:B------:R-:W-:Y:S01]  /*2c80*/  IMAD.MOV.U32 R3, RZ, RZ, RZ ;  /* 0x000000ffff037224 */ /* 0x000fe200078e00ff */
[----:B------:R-:W-:Y:S01]  /*2c90*/  IADD3 R35, PT, PT, R20, R16, RZ ;  /* 0x0000001014237210 */ /* 0x000fe20007ffe0ff */
[----:B------:R-:W-:-:S06]  /*2ca0*/  UMOV UR4, 0xffffffff ;  /* 0xffffffff00047882 */ /* 0x000fcc0000000000 */
.L_x_94:
[----:B------:R-:W-:-:S05]  /*2cb0*/  IADD3 R7, PT, PT, R35, -0x1, RZ ;  /* 0xffffffff23077810 */ /* 0x000fca0007ffe0ff */
[----:B0-----:R-:W-:-:S05]  /*2cc0*/  IMAD.WIDE R6, R7, 0x4, R4 ;  /* 0x0000000407067825 */ /* 0x001fca00078e0204 */
[----:B------:R-:W2:Y:S04]  /*2cd0*/  LDG.E R32, desc[UR8][R6.64] ;  /* 0x0000000806207981 */ /* 0x000ea8000c1e1900 */
[----:B------:R-:W3:Y:S04]  /*2ce0*/  LDG.E R30, desc[UR8][R6.64+0x4] ;  /* 0x00000408061e7981 */ /* 0x000ee8000c1e1900 */
[----:B------:R-:W4:Y:S04]  /*2cf0*/  LDG.E R29, desc[UR8][R6.64+0x8] ;  /* 0x00000808061d7981 */ /* 0x000f28000c1e1900 */
[----:B------:R-:W5:Y:S04]  /*2d00*/  LDG.E R28, desc[UR8][R6.64+0xc] ;  /* 0x00000c08061c7981 */ /* 0x000f68000c1e1900 */
        /* <DEDUP_REMOVED lines=11> */
[----:B------:R0:W5:Y:S01]  /*2dc0*/  LDG.E R31, desc[UR8][R6.64+0x3c] ;  /* 0x00003c08061f7981 */ /* 0x000162000c1e1900 */
[----:B------:R-:W-:Y:S01]  /*2dd0*/  UIADD3 UR5, UPT, UPT, UR4, 0x1, URZ ;  /* 0x0000000104057890 */ /* 0x000fe2000fffe0ff */
[----:B------:R-:W-:Y:S01]  /*2de0*/  IADD3 R35, PT, PT, R35, 0x10, RZ ;  /* 0x0000001023237810 */ /* 0x000fe20007ffe0ff */
[----:B------:R-:W-:-:S02]  /*2df0*/  UIADD3 UR6, UPT, UPT, UR4, 0x4, URZ ;  /* 0x0000000404067890 */ /* 0x000fc4000fffe0ff */
[----:B------:R-:W-:Y:S02]  /*2e00*/  UIADD3 UR7, UPT, UPT, UR4, 0xf, URZ ;  /* 0x0000000f04077890 */ /* 0x000fe4000fffe0ff */
[----:B------:R-:W-:Y:S01]  /*2e10*/  I2FP.F32.U32 R33, UR5 ;  /* 0x0000000500217c45 */ /* 0x000fe20008201000 */
[----:B------:R-:W-:Y:S01]  /*2e20*/  UIADD3 UR5, UPT, UPT, UR4, 0x2, URZ ;  /* 0x0000000204057890 */ /* 0x000fe2000fffe0ff */
[----:B0-----:R-:W-:Y:S01]  /*2e30*/  I2FP.F32.U32 R7, UR6 ;  /* 0x0000000600077c45 */ /* 0x001fe20008201000 */
[----:B------:R-:W-:Y:S02]  /*2e40*/  UIADD3 UR6, UPT, UPT, UR4, 0x6, URZ ;  /* 0x0000000604067890 */ /* 0x000fe4000fffe0ff */
[----:B------:R-:W-:Y:S02]  /*2e50*/  FADD R33, R33, 1 ;  /* 0x3f80000021217421 */ /* 0x000fe40000000000 */
[----:B------:R-:W-:Y:S02]  /*2e60*/  FADD R7, R7, 1 ;  /* 0x3f80000007077421 */ /* 0x000fe40000000000 */
[C---:B--2---:R-:W-:Y:S01]  /*2e70*/  FFMA R33, R32.reuse, R33, R11 ;  /* 0x0000002120217223 */ /* 0x044fe2000000000b */
[----:B------:R-:W-:Y:S01]  /*2e80*/  I2FP.F32.U32 R11, UR5 ;  /* 0x00000005000b7c45 */ /* 0x000fe20008201000 */
[----:B------:R-:W-:Y:S01]  /*2e90*/  UIADD3 UR5, UPT, UPT, UR4, 0x3, URZ ;  /* 0x0000000304057890 */ /* 0x000fe2000fffe0ff */
[----:B------:R-:W-:-:S03]  /*2ea0*/  FADD R3, R32, R3 ;  /* 0x0000000320037221 */ /* 0x000fc60000000000 */
[----:B------:R-:W-:Y:S02]  /*2eb0*/  FADD R11, R11, 1 ;  /* 0x3f8000000b0b7421 */ /* 0x000fe40000000000 */
[----:B------:R-:W-:Y:S01]  /*2ec0*/  I2FP.F32.U32 R6, UR5 ;  /* 0x0000000500067c45 */ /* 0x000fe20008201000 */
[----:B------:R-:W-:Y:S01]  /*2ed0*/  UIADD3 UR5, UPT, UPT, UR4, 0x5, URZ ;  /* 0x0000000504057890 */ /* 0x000fe2000fffe0ff */
[----:B---3--:R-:W-:Y:S01]  /*2ee0*/  FFMA R32, R30, R11, R33 ;  /* 0x0000000b1e207223 */ /* 0x008fe20000000021 */
[----:B------:R-:W-:Y:S02]  /*2ef0*/  FADD R30, R3, R30 ;  /* 0x0000001e031e7221 */ /* 0x000fe40000000000 */
[----:B------:R-:W-:Y:S02]  /*2f00*/  FADD R6, R6, 1 ;  /* 0x3f80000006067421 */ /* 0x000fe40000000000 */
[----:B------:R-:W-:Y:S01]  /*2f10*/  I2FP.F32.U32 R11, UR5 ;  /* 0x00000005000b7c45 */ /* 0x000fe20008201000 */
[----:B------:R-:W-:Y:S01]  /*2f20*/  UIADD3 UR5, UPT, UPT, UR4, 0x7, URZ ;  /* 0x0000000704057890 */ /* 0x000fe2000fffe0ff */
[----:B----4-:R-:W-:Y:S01]  /*2f30*/  FFMA R3, R29, R6, R32 ;  /* 0x000000061d037223 */ /* 0x010fe20000000020 */
[----:B------:R-:W-:-:S02]  /*2f40*/  FADD R29, R30, R29 ;  /* 0x0000001d1e1d7221 */ /* 0x000fc40000000000 */
[----:B------:R-:W-:Y:S01]  /*2f50*/  FADD R11, R11, 1 ;  /* 0x3f8000000b0b7421 */ /* 0x000fe20000000000 */
[----:B-----5:R-:W-:Y:S01]  /*2f60*/  FFMA R6, R28, R7, R3 ;  /* 0x000000071c067223 */ /* 0x020fe20000000003 */
[----:B------:R-:W-:Y:S01]  /*2f70*/  I2FP.F32.U32 R3, UR6 ;  /* 0x0000000600037c45 */ /* 0x000fe20008201000 */
[----:B------:R-:W-:Y:S01]  /*2f80*/  UIADD3 UR6, UPT, UPT, UR4, 0x8, URZ ;  /* 0x0000000804067890 */ /* 0x000fe2000fffe0ff */
[----:B------:R-:W-:Y:S01]  /*2f90*/  I2FP.F32.U32 R7, UR5 ;  /* 0x0000000500077c45 */ /* 0x000fe20008201000 */
[----:B------:R-:W-:Y:S01]  /*2fa0*/  FFMA R11, R27, R11, R6 ;  /* 0x0000000b1b0b7223 */ /* 0x000fe20000000006 */
[----:B------:R-:W-:Y:S01]  /*2fb0*/  UIADD3 UR5, UPT, UPT, UR4, 0x9, URZ ;  /* 0x0000000904057890 */ /* 0x000fe2000fffe0ff */
[----:B------:R-:W-:Y:S01]  /*2fc0*/  FADD R3, R3, 1 ;  /* 0x3f80000003037421 */ /* 0x000fe20000000000 */
[----:B------:R-:W-:Y:S01]  /*2fd0*/  FADD R28, R29, R28 ;  /* 0x0000001c1d1c7221 */ /* 0x000fe20000000000 */
[----:B------:R-:W-:Y:S02]  /*2fe0*/  FADD R7, R7, 1 ;  /* 0x3f80000007077421 */ /* 0x000fe40000000000 */
[----:B------:R-:W-:Y:S01]  /*2ff0*/  FFMA R6, R26, R3, R11 ;  /* 0x000000031a067223 */ /* 0x000fe2000000000b */
[----:B------:R-:W-:Y:S01]  /*3000*/  I2FP.F32.U32 R3, UR6 ;  /* 0x0000000600037c45 */ /* 0x000fe20008201000 */
[----:B------:R-:W-:Y:S01]  /*3010*/  FADD R27, R28, R27 ;  /* 0x0000001b1c1b7221 */ /* 0x000fe20000000000 */
[----:B------:R-:W-:Y:S01]  /*3020*/  UIADD3 UR6, UPT, UPT, UR4, 0xa, URZ ;  /* 0x0000000a04067890 */ /* 0x000fe2000fffe0ff */
[----:B------:R-:W-:Y:S01]  /*3030*/  FFMA R7, R25, R7, R6 ;  /* 0x0000000719077223 */ /* 0x000fe20000000006 */
[----:B------:R-:W-:Y:S01]  /*3040*/  I2FP.F32.U32 R6, UR5 ;  /* 0x0000000500067c45 */ /* 0x000fe20008201000 */
[----:B------:R-:W-:Y:S01]  /*3050*/  FADD R3, R3, 1 ;  /* 0x3f80000003037421 */ /* 0x000fe20000000000 */
[----:B------:R-:W-:Y:S01]  /*3060*/  FADD R26, R27, R26 ;  /* 0x0000001a1b1a7221 */ /* 0x000fe20000000000 */
[----:B------:R-:W-:-:S02]  /*3070*/  UIADD3 UR5, UPT, UPT, UR4, 0xb, URZ ;  /* 0x0000000b04057890 */ /* 0x000fc4000fffe0ff */
[----:B------:R-:W-:Y:S01]  /*3080*/  FFMA R3, R24, R3, R7 ;  /* 0x0000000318037223 */ /* 0x000fe20000000007 */
[----:B------:R-:W-:Y:S01]  /*3090*/  FADD R6, R6, 1 ;  /* 0x3f80000006067421 */ /* 0x000fe20000000000 */
[----:B------:R-:W-:Y:S01]  /*30a0*/  I2FP.F32.U32 R7, UR6 ;  /* 0x0000000600077c45 */ /* 0x000fe20008201000 */
[----:B------:R-:W-:Y:S01]  /*30b0*/  FADD R25, R26, R25 ;  /* 0x000000191a197221 */ /* 0x000fe20000000000 */
[----:B------:R-:W-:Y:S01]  /*30c0*/  UIADD3 UR6, UPT, UPT, UR4, 0xc, URZ ;  /* 0x0000000c04067890 */ /* 0x000fe2000fffe0ff */
[----:B------:R-:W-:Y:S01]  /*30d0*/  FFMA R6, R22, R6, R3 ;  /* 0x0000000616067223 */ /* 0x000fe20000000003 */
[----:B------:R-:W-:Y:S01]  /*30e0*/  I2FP.F32.U32 R3, UR5 ;  /* 0x0000000500037c45 */ /* 0x000fe20008201000 */
[----:B------:R-:W-:Y:S01]  /*30f0*/  FADD R7, R7, 1 ;  /* 0x3f80000007077421 */ /* 0x000fe20000000000 */
[----:B------:R-:W-:Y:S01]  /*3100*/  FADD R25, R25, R24 ;  /* 0x0000001819197221 */ /* 0x000fe20000000000 */
[----:B------:R-:W-:Y:S01]  /*3110*/  UIADD3 UR5, UPT, UPT, UR4, 0xd, URZ ;  /* 0x0000000d04057890 */ /* 0x000fe2000fffe0ff */
[----:B------:R-:W-:Y:S01]  /*3120*/  I2FP.F32.U32 R11, UR6 ;  /* 0x00000006000b7c45 */ /* 0x000fe20008201000 */
[----:B------:R-:W-:Y:S01]  /*3130*/  FFMA R7, R19, R7, R6 ;  /* 0x0000000713077223 */ /* 0x000fe20000000006 */
[----:B------:R-:W-:Y:S01]  /*3140*/  FADD R3, R3, 1 ;  /* 0x3f80000003037421 */ /* 0x000fe20000000000 */
[----:B------:R-:W-:Y:S01]  /*3150*/  FADD R22, R25, R22 ;  /* 0x0000001619167221 */ /* 0x000fe20000000000 */
[----:B------:R-:W-:Y:S01]  /*3160*/  UIADD3 UR6, UPT, UPT, UR4, 0xe, URZ ;  /* 0x0000000e04067890 */ /* 0x000fe2000fffe0ff */
[----:B------:R-:W-:Y:S01]  /*3170*/  FADD R11, R11, 1 ;  /* 0x3f8000000b0b7421 */ /* 0x000fe20000000000 */
[----:B------:R-:W-:Y:S01]  /*3180*/  FFMA R6, R18, R3, R7 ;  /* 0x0000000312067223 */ /* 0x000fe20000000007 */
[----:B------:R-:W-:Y:S01]  /*3190*/  FADD R19, R22, R19 ;  /* 0x0000001316137221 */ /* 0x000fe20000000000 */
[----:B------:R-:W-:Y:S01]  /*31a0*/  I2FP.F32.U32 R3, UR5 ;  /* 0x0000000500037c45 */ /* 0x000fe20008201000 */
[----:B------:R-:W-:Y:S01]  /*31b0*/  UIADD3 UR5, UPT, UPT, UR4, 0x10, URZ ;  /* 0x0000001004057890 */ /* 0x000fe2000fffe0ff */
[----:B------:R-:W-:Y:S01]  /*31c0*/  FFMA R6, R17, R11, R6 ;  /* 0x0000000b11067223 */ /* 0x000fe20000000006 */
[----:B------:R-:W-:Y:S01]  /*31d0*/  UIADD3 UR4, UPT, UPT, UR4, 0x11, URZ ;  /* 0x0000001104047890 */ /* 0x000fe2000fffe0ff */
[----:B------:R-:W-:Y:S01]  /*31e0*/  FADD R18, R19, R18 ;  /* 0x0000001213127221 */ /* 0x000fe20000000000 */
[----:B------:R-:W-:Y:S01]  /*31f0*/  FADD R3, R3, 1 ;  /* 0x3f80000003037421 */ /* 0x000fe20000000000 */
[----:B------:R-:W-:-:S02]  /*3200*/  I2FP.F32.U32 R7, UR6 ;  /* 0x0000000600077c45 */ /* 0x000fc40008201000 */
[----:B------:R-:W-:Y:S01]  /*3210*/  FADD R18, R18, R17 ;  /* 0x0000001112127221 */ /* 0x000fe20000000000 */
[----:B------:R-:W-:Y:S01]  /*3220*/  FFMA R3, R15, R3, R6 ;  /* 0x000000030f037223 */ /* 0x000fe20000000006 */
[----:B------:R-:W-:Y:S01]  /*3230*/  ISETP.NE.AND P0, PT, R10, UR4, PT ;  /* 0x000000040a007c0c */ /* 0x000fe2000bf05270 */
[----:B------:R-:W-:Y:S01]  /*3240*/  FADD R7, R7, 1 ;  /* 0x3f80000007077421 */ /* 0x000fe20000000000 */
[----:B------:R-:W-:Y:S01]  /*3250*/  I2FP.F32.U32 R6, UR7 ;  /* 0x0000000700067c45 */ /* 0x000fe20008201000 */
[----:B------:R-:W-:Y:S01]  /*3260*/  FADD R15, R18, R15 ;  /* 0x0000000f120f7221 */ /* 0x000fe20000000000 */
[----:B------:R-:W-:Y:S01]  /*3270*/  UMOV UR4, UR5 ;  /* 0x0000000500047c82 */ /* 0x000fe20008000000 */
        /* <DEDUP_REMOVED lines=10> */
.L_x_93:
[----:B------:R-:W-:Y:S01]  /*3320*/  IMAD.IADD R9, R20, 0x1, R9 ;  /* 0x0000000114097824 */ /* 0x000fe200078e0209 */
[----:B------:R-:W-:Y:S06]  /*3330*/  @!P1 BRA `(.L_x_95) ;  /* 0x0000000400a09947 */ /* 0x000fec0003800000 */
[----:B------:R-:W-:Y:S02]  /*3340*/  ISETP.GE.U32.AND P0, PT, R34, 0x8, PT ;  /* 0x000000082200780c */ /* 0x000fe40003f06070 */
[----:B------:R-:W-:-:S04]  /*3350*/  LOP3.LUT R25, R8, 0x7, RZ, 0xc0, !PT ;  /* 0x0000000708197812 */ /* 0x000fc800078ec0ff */
[----:B------:R-:W-:-:S07]  /*3360*/  ISETP.NE.AND P1, PT, R25, RZ, PT ;  /* 0x000000ff1900720c */ /* 0x000fce0003f25270 */
[----:B------:R-:W-:Y:S06]  /*3370*/  @!P0 BRA `(.L_x_96) ;  /* 0x0000000000cc8947 */ /* 0x000fec0003800000 */
[----:B------:R-:W0:Y:S01]  /*3380*/  LDC.64 R4, c[0x0][0x3c8] ;  /* 0x0000f200ff047b82 */ /* 0x000e220000000a00 */
[----:B------:R-:W-:-:S05]  /*3390*/  IADD3 R7, PT, PT, R9, R10, RZ ;  /* 0x0000000a09077210 */ /* 0x000fca0007ffe0ff */
        /* <DEDUP_REMOVED lines=8> */
[----:B------:R0:W5:Y:S01]  /*3420*/  LDG.E R17, desc[UR8][R4.64+0x1c] ;  /* 0x00001c0804117981 */ /* 0x000162000c1e1900 */
[----:B------:R-:W-:Y:S01]  /*3430*/  I2FP.F32.U32 R19, R10 ;  /* 0x0000000a00137245 */ /* 0x000fe20000201000 */
[C---:B------:R-:W-:Y:S01]  /*3440*/  VIADD R26, R10.reuse, 0x2 ;  /* 0x000000020a1a7836 */ /* 0x040fe20000000000 */
[----:B------:R-:W-:-:S03]  /*3450*/  IADD3 R22, PT, PT, R10, 0x1, RZ ;  /* 0x000000010a167810 */ /* 0x000fc60007ffe0ff */
[----:B------:R-:W-:Y:S01]  /*3460*/  FADD R19, R19, 1 ;  /* 0x3f80000013137421 */ /* 0x000fe20000000000 */
[----:B------:R-:W-:Y:S02]  /*3470*/  I2FP.F32.U32 R22, R22 ;  /* 0x0000001600167245 */ /* 0x000fe40000201000 */
[----:B------:R-:W-:Y:S01]  /*3480*/  I2FP.F32.U32 R26, R26 ;  /* 0x0000001a001a7245 */ /* 0x000fe20000201000 */
[C---:B0-----:R-:W-:Y:S01]  /*3490*/  VIADD R5, R10.reuse, 0x5 ;  /* 0x000000050a057836 */ /* 0x041fe20000000000 */
[----:B------:R-:W-:Y:S01]  /*34a0*/  IADD3 R4, PT, PT, R10, 0x4, RZ ;  /* 0x000000040a047810 */ /* 0x000fe20007ffe0ff */
[----:B------:R-:W-:Y:S02]  /*34b0*/  FADD R22, R22, 1 ;  /* 0x3f80000016167421 */ /* 0x000fe40000000000 */
[----:B------:R-:W-:Y:S01]  /*34c0*/  FADD R26, R26, 1 ;  /* 0x3f8000001a1a7421 */ /* 0x000fe20000000000 */
[----:B------:R-:W-:Y:S02]  /*34d0*/  I2FP.F32.U32 R4, R4 ;  /* 0x0000000400047245 */ /* 0x000fe40000201000 */
[----:B------:R-:W-:-:S03]  /*34e0*/  I2FP.F32.U32 R5, R5 ;  /* 0x0000000500057245 */ /* 0x000fc60000201000 */
[----:B------:R-:W-:Y:S02]  /*34f0*/  FADD R4, R4, 1 ;  /* 0x3f80000004047421 */ /* 0x000fe40000000000 */
[----:B------:R-:W-:Y:S01]  /*3500*/  FADD R5, R5, 1 ;  /* 0x3f80000005057421 */ /* 0x000fe20000000000 */
[----:B--2---:R-:W-:Y:S01]  /*3510*/  FFMA R19, R18, R19, R11 ;  /* 0x0000001312137223 */ /* 0x004fe2000000000b */
[----:B------:R-:W-:Y:S01]  /*3520*/  IADD3 R11, PT, PT, R10, 0x3, RZ ;  /* 0x000000030a0b7810 */ /* 0x000fe20007ffe0ff */
[----:B------:R-:W-:Y:S02]  /*3530*/  FADD R3, R3, R18 ;  /* 0x0000001203037221 */ /* 0x000fe40000000000 */
[----:B---3--:R-:W-:Y:S01]  /*3540*/  FFMA R22, R24, R22, R19 ;  /* 0x0000001618167223 */ /* 0x008fe20000000013 */
[----:B------:R-:W-:Y:S01]  /*3550*/  I2FP.F32.U32 R11, R11 ;  /* 0x0000000b000b7245 */ /* 0x000fe20000201000 */
[----:B------:R-:W-:Y:S02]  /*3560*/  FADD R24, R3, R24 ;  /* 0x0000001803187221 */ /* 0x000fe40000000000 */
[----:B----4-:R-:W-:-:S02]  /*3570*/  FFMA R3, R15, R26, R22 ;  /* 0x0000001a0f037223 */ /* 0x010fc40000000016 */
[----:B------:R-:W-:Y:S01]  /*3580*/  FADD R11, R11, 1 ;  /* 0x3f8000000b0b7421 */ /* 0x000fe20000000000 */
[----:B------:R-:W-:-:S03]  /*3590*/  FADD R15, R24, R15 ;  /* 0x0000000f180f7221 */ /* 0x000fc60000000000 */
[----:B-----5:R-:W-:Y:S01]  /*35a0*/  FFMA R3, R12, R11, R3 ;  /* 0x0000000b0c037223 */ /* 0x020fe20000000003 */
[C---:B------:R-:W-:Y:S01]  /*35b0*/  IADD3 R11, PT, PT, R10.reuse, 0x6, RZ ;  /* 0x000000060a0b7810 */ /* 0x040fe20007ffe0ff */
[----:B------:R-:W-:Y:S01]  /*35c0*/  FADD R15, R15, R12 ;  /* 0x0000000c0f0f7221 */ /* 0x000fe20000000000 */
[----:B------:R-:W-:Y:S01]  /*35d0*/  IADD3 R12, PT, PT, R10, 0x7, RZ ;  /* 0x000000070a0c7810 */ /* 0x000fe20007ffe0ff */
[----:B------:R-:W-:Y:S01]  /*35e0*/  FFMA R3, R6, R4, R3 ;  /* 0x0000000406037223 */ /* 0x000fe20000000003 */
[----:B------:R-:W-:Y:S01]  /*35f0*/  I2FP.F32.U32 R11, R11 ;  /* 0x0000000b000b7245 */ /* 0x000fe20000201000 */
[----:B------:R-:W-:Y:S01]  /*3600*/  FADD R15, R15, R6 ;  /* 0x000000060f0f7221 */ /* 0x000fe20000000000 */
[----:B------:R-:W-:Y:S01]  /*3610*/  I2FP.F32.U32 R12, R12 ;  /* 0x0000000c000c7245 */ /* 0x000fe20000201000 */
[----:B------:R-:W-:Y:S01]  /*3620*/  FFMA R4, R14, R5, R3 ;  /* 0x000000050e047223 */ /* 0x000fe20000000003 */
[----:B------:R-:W-:Y:S02]  /*3630*/  VIADD R10, R10, 0x8 ;  /* 0x000000080a0a7836 */ /* 0x000fe40000000000 */
[----:B------:R-:W-:Y:S01]  /*3640*/  FADD R11, R11, 1 ;  /* 0x3f8000000b0b7421 */ /* 0x000fe20000000000 */
[----:B------:R-:W-:Y:S01]  /*3650*/  FADD R14, R15, R14 ;  /* 0x0000000e0f0e7221 */ /* 0x000fe20000000000 */
[----:B------:R-:W-:-:S02]  /*3660*/  FADD R12, R12, 1 ;  /* 0x3f8000000c0c7421 */ /* 0x000fc40000000000 */
[----:B------:R-:W-:Y:S01]  /*3670*/  FFMA R4, R7, R11, R4 ;  /* 0x0000000b07047223 */ /* 0x000fe20000000004 */
[----:B------:R-:W-:-:S03]  /*3680*/  FADD R14, R14, R7 ;  /* 0x000000070e0e7221 */ /* 0x000fc60000000000 */
[----:B------:R-:W-:Y:S01]  /*3690*/  FFMA R11, R17, R12, R4 ;  /* 0x0000000c110b7223 */ /* 0x000fe20000000004 */
[----:B------:R-:W-:-:S07]  /*36a0*/  FADD R3, R14, R17 ;  /* 0x000000110e037221 */ /* 0x000fce0000000000 */
.L_x_96:
[----:B------:R-:W-:Y:S05]  /*36b0*/  @!P1 BRA `(.L_x_95) ;  /* 0x0000000000c09947 */ /* 0x000fea0003800000 */
        /* <DEDUP_REMOVED lines=10> */
[----:B------:R-:W5:Y:S01]  /*3760*/  LDG.E R24, desc[UR8][R4.64+0xc] ;  /* 0x00000c0804187981 */ /* 0x000f62000c1e1900 */
[----:B------:R-:W-:Y:S01]  /*3770*/  I2FP.F32.U32 R7, R10 ;  /* 0x0000000a00077245 */ /* 0x000fe20000201000 */
[C---:B------:R-:W-:Y:S01]  /*3780*/  VIADD R15, R10.reuse, 0x2 ;  /* 0x000000020a0f7836 */ /* 0x040fe20000000000 */
[----:B------:R-:W-:-:S03]  /*3790*/  IADD3 R14, PT, PT, R10, 0x1, RZ ;  /* 0x000000010a0e7810 */ /* 0x000fc60007ffe0ff */
[----:B------:R-:W-:Y:S01]  /*37a0*/  FADD R7, R7, 1 ;  /* 0x3f80000007077421 */ /* 0x000fe20000000000 */
[----:B------:R-:W-:Y:S02]  /*37b0*/  I2FP.F32.U32 R14, R14 ;  /* 0x0000000e000e7245 */ /* 0x000fe40000201000 */
[----:B------:R-:W-:-:S03]  /*37c0*/  I2FP.F32.U32 R15, R15 ;  /* 0x0000000f000f7245 */ /* 0x000fc60000201000 */
[----:B------:R-:W-:Y:S02]  /*37d0*/  FADD R14, R14, 1 ;  /* 0x3f8000000e0e7421 */ /* 0x000fe40000000000 */
[----:B------:R-:W-:Y:S01]  /*37e0*/  FADD R15, R15, 1 ;  /* 0x3f8000000f0f7421 */ /* 0x000fe20000000000 */
[----:B--2---:R-:W-:Y:S01]  /*37f0*/  FFMA R7, R12, R7, R11 ;  /* 0x000000070c077223 */ /* 0x004fe2000000000b */
[C---:B------:R-:W-:Y:S01]  /*3800*/  IADD3 R11, PT, PT, R10.reuse, 0x3, RZ ;  /* 0x000000030a0b7810 */ /* 0x040fe20007ffe0ff */
[----:B------:R-:W-:Y:S01]  /*3810*/  FADD R3, R3, R12 ;  /* 0x0000000c03037221 */ /* 0x000fe20000000000 */
[----:B------:R-:W-:Y:S01]  /*3820*/  IADD3 R10, PT, PT, R10, 0x4, RZ ;  /* 0x000000040a0a7810 */ /* 0x000fe20007ffe0ff */
[----:B---3--:R-:W-:Y:S01]  /*3830*/  FFMA R7, R18, R14, R7 ;  /* 0x0000000e12077223 */ /* 0x008fe20000000007 */
[----:B------:R-:W-:Y:S01]  /*3840*/  I2FP.F32.U32 R11, R11 ;  /* 0x0000000b000b7245 */ /* 0x000fe20000201000 */
[----:B------:R-:W-:Y:S02]  /*3850*/  FADD R3, R3, R18 ;  /* 0x0000001203037221 */ /* 0x000fe40000000000 */
[----:B----4-:R-:W-:-:S02]  /*3860*/  FFMA R7, R22, R15, R7 ;  /* 0x0000000f16077223 */ /* 0x010fc40000000007 */
[----:B------:R-:W-:Y:S01]  /*3870*/  FADD R11, R11, 1 ;  /* 0x3f8000000b0b7421 */ /* 0x000fe20000000000 */
[----:B------:R-:W-:-:S03]  /*3880*/  FADD R3, R3, R22 ;  /* 0x0000001603037221 */ /* 0x000fc60000000000 */
[----:B-----5:R-:W-:Y:S01]  /*3890*/  FFMA R11, R24, R11, R7 ;  /* 0x0000000b180b7223 */ /* 0x020fe20000000007 */
[----:B------:R-:W-:-:S07]  /*38a0*/  FADD R3, R3, R24 ;  /* 0x0000001803037221 */ /* 0x000fce0000000000 */
.L_x_97:
[----:B------:R-:W-:Y:S05]  /*38b0*/  @!P1 BRA `(.L_x_95) ;  /* 0x0000000000409947 */ /* 0x000fea0003800000 */
[----:B------:R-:W0:Y:S01]  /*38c0*/  LDC R7, c[0x0][0x3c0] ;  /* 0x0000f000ff077b82 */ /* 0x000e220000000800 */
[----:B------:R-:W-:-:S07]  /*38d0*/  IMAD.MOV R12, RZ, RZ, -R6 ;  /* 0x000000ffff0c7224 */ /* 0x000fce00078e0a06 */
[----:B------:R-:W1:Y:S01]  /*38e0*/  LDC.64 R4, c[0x0][0x3c8] ;  /* 0x0000f200ff047b82 */ /* 0x000e620000000a00 */
[----:B0-----:R-:W-:-:S04]  /*38f0*/  IADD3 R7, PT, PT, R10, R7, R23 ;  /* 0x000000070a077210 */ /* 0x001fc80007ffe017 */
[----:B------:R-:W-:-:S07]  /*3900*/  IADD3 R15, PT, PT, R7, -0x1, R20 ;  /* 0xffffffff070f7810 */ /* 0x000fce0007ffe014 */
.L_x_98:
[----:B-1----:R-:W-:-:S06]  /*3910*/  IMAD.WIDE R6, R15, 0x4, R4 ;  /* 0x000000040f067825 */ /* 0x002fcc00078e0204 */
[----:B------:R-:W2:Y:S01]  /*3920*/  LDG.E R6, desc[UR8][R6.64] ;  /* 0x0000000806067981 */ /* 0x000ea2000c1e1900 */
[----:B------:R-:W-:Y:S01]  /*3930*/  IADD3 R12, PT, PT, R12, 0x1, RZ ;  /* 0x000000010c0c7810 */ /* 0x000fe20007ffe0ff */
[----:B------:R-:W-:Y:S01]  /*3940*/  VIADD R15, R15, 0x1 ;  /* 0x000000010f0f7836 */ /* 0x000fe20000000000 */
[----:B------:R-:W-:Y:S02]  /*3950*/  I2FP.F32.U32 R14, R10 ;  /* 0x0000000a000e7245 */ /* 0x000fe40000201000 */
[----:B------:R-:W-:Y:S02]  /*3960*/  ISETP.NE.AND P0, PT, R12, RZ, PT ;  /* 0x000000ff0c00720c */ /* 0x000fe40003f05270 */
[----:B------:R-:W-:Y:S01]  /*3970*/  IADD3 R10, PT, PT, R10, 0x1, RZ ;  /* 0x000000010a0a7810 */ /* 0x000fe20007ffe0ff */
[----:B------:R-:W-:-:S04]  /*3980*/  FADD R14, R14, 1 ;  /* 0x3f8000000e0e7421 */ /* 0x000fc80000000000 */
[C---:B--2---:R-:W-:Y:S01]  /*3990*/  FFMA R11, R6.reuse, R14, R11 ;  /* 0x0000000e060b7223 */ /* 0x044fe2000000000b */
[----:B------:R-:W-:-:S05]  /*39a0*/  FADD R3, R6, R3 ;  /* 0x0000000306037221 */ /* 0x000fca0000000000 */
[----:B------:R-:W-:Y:S05]  /*39b0*/  @P0 BRA `(.L_x_98) ;  /* 0xfffffffc00d40947 */ /* 0x000fea000383ffff */
.L_x_95:
[----:B------:R-:W0:Y:S01]  /*39c0*/  LDC.64 R4, c[0x0][0x3c8] ;  /* 0x0000f200ff047b82 */ /* 0x000e220000000a00 */
[----:B------:R-:W-:-:S05]  /*39d0*/  IADD3 R6, PT, PT, R8, R9, RZ ;  /* 0x0000000908067210 */ /* 0x000fca0007ffe0ff */
[----:B0-----:R-:W-:-:S06]  /*39e0*/  IMAD.WIDE R4, R6, 0x4, R4 ;  /* 0x0000000406047825 */ /* 0x001fcc00078e0204 */
[----:B------:R-:W2:Y:S01]  /*39f0*/  LDG.E R4, desc[UR8][R4.64] ;  /* 0x0000000804047981 */ /* 0x000ea2000c1e1900 */
[----:B------:R-:W0:Y:S02]  /*3a00*/  MUFU.RCP R7, R2 ;  /* 0x0000000200077308 */ /* 0x000e240000001000 */
[----:B0-----:R-:W-:Y:S01]  /*3a10*/  FFMA R10, R7, -R2, 1 ;  /* 0x3f800000070a7423 */ /* 0x001fe20000000802 */
[----:B--2---:R-:W-:-:S03]  /*3a20*/  FFMA R8, R0, R4, R11 ;  /* 0x0000000400087223 */ /* 0x004fc6000000000b */
[----:B------:R-:W-:Y:S01]  /*3a30*/  FFMA R11, R7, R10, R7 ;  /* 0x0000000a070b7223 */ /* 0x000fe20000000007 */
[----:B------:R-:W-:Y:S01]  /*3a40*/  FADD R7, R4, R3 ;  /* 0x0000000304077221 */ /* 0x000fe20000000000 */
[----:B------:R-:W0:Y:S02]  /*3a50*/  FCHK P0, R8, R2 ;  /* 0x0000000208007302 */ /* 0x000e240000000000 */
[----:B------:R-:W-:-:S04]  /*3a60*/  FFMA R15, R8, R11, RZ ;  /* 0x0000000b080f7223 */ /* 0x000fc800000000ff */
[----:B------:R-:W-:-:S04]  /*3a70*/  FFMA R10, R15, -R2, R8 ;  /* 0x800000020f0a7223 */ /* 0x000fc80000000008 */
[----:B------:R-:W-:Y:S01]  /*3a80*/  FFMA R3, R11, R10, R15 ;  /* 0x0000000a0b037223 */ /* 0x000fe2000000000f */
[----:B0-----:R-:W-:Y:S06]  /*3a90*/  @!P0 BRA `(.L_x_99) ;  /* 0x0000000000108947 */ /* 0x001fec0003800000 */
[----:B------:R-:W-:Y:S01]  /*3aa0*/  MOV R30, R8 ;  /* 0x00000008001e7202 */ /* 0x000fe20000000f00 */
[----:B------:R-:W-:Y:S01]  /*3ab0*/  IMAD.MOV.U32 R3, RZ, RZ, R2 ;  /* 0x000000ffff037224 */ /* 0x000fe200078e0002 */
[----:B------:R-:W-:-:S07]  /*3ac0*/  MOV R25, 0x3ae0 ;  /* 0x00003ae000197802 */ /* 0x000fce0000000f00 */
[----:B------:R-:W-:Y:S05]  /*3ad0*/  CALL.REL.NOINC `($__internal_5_$__cuda_sm3x_div_rn_noftz_f32_slowpath) ;  /* 0x0000000c00e07944 */ /* 0x000fea0003c00000 */
.L_x_99:
[----:B------:R-:W0:Y:S01]  /*3ae0*/  LDC.64 R4, c[0x0][0x3d0] ;  /* 0x0000f400ff047b82 */ /* 0x000e220000000a00 */
[----:B------:R-:W1:Y:S07]  /*3af0*/  LDCU UR4, c[0x0][0x3b8] ;  /* 0x00007700ff0477ac */ /* 0x000e6e0008000800 */
[----:B------:R-:W2:Y:S01]  /*3b00*/  LDC.64 R10, c[0x0][0x3c8] ;  /* 0x0000f200ff0a7b82 */ /* 0x000ea20000000a00 */
[----:B0-----:R-:W-:-:S05]  /*3b10*/  IMAD.WIDE R4, R6, 0x4, R4 ;  /* 0x0000000406047825 */ /* 0x001fca00078e0204 */
[----:B------:R0:W-:Y:S01]  /*3b20*/  STG.E desc[UR8][R4.64], R3 ;  /* 0x0000000304007986 */ /* 0x0001e2000c101908 */
[----:B--2---:R-:W-:-:S06]  /*3b30*/  IMAD.WIDE R10, R9, 0x4, R10 ;  /* 0x00000004090a7825 */ /* 0x004fcc00078e020a */
[----:B------:R0:W5:Y:S01]  /*3b40*/  LDG.E R10, desc[UR8][R10.64] ;  /* 0x000000080a0a7981 */ /* 0x000162000c1e1900 */
[----:B-1----:R-:W-:-:S13]  /*3b50*/  ISETP.GE.AND P0, PT, R13, UR4, PT ;  /* 0x000000040d007c0c */ /* 0x002fda000bf06270 */
[----:B0-----:R-:W-:Y:S05]  /*3b60*/  @P0 EXIT ;  /* 0x000000000000094d */ /* 0x001fea0003800000 */
[----:B------:R-:W-:Y:S01]  /*3b70*/  IADD3 R3, PT, PT, R21, R16, RZ ;  /* 0x0000001015037210 */ /* 0x000fe20007ffe0ff */
[----:B------:R-:W-:-:S03]  /*3b80*/  FADD R5, R8, -R7 ;  /* 0x8000000708057221 */ /* 0x000fc60000000000 */
[----:B------:R-:W-:-:S04]  /*3b90*/  IADD3 R6, PT, PT, -R3, UR4, RZ ;  /* 0x0000000403067c10 */ /* 0x000fc8000fffe1ff */
[----:B------:R-:W-:-:S04]  /*3ba0*/  IADD3 R4, PT, PT, R6, 0x1, RZ ;  /* 0x0000000106047810 */ /* 0x000fc80007ffe0ff */
[----:B------:R-:W-:Y:S01]  /*3bb0*/  LOP3.LUT P0, R11, R4, 0x3, RZ, 0xc0, !PT ;  /* 0x00000003040b7812 */ /* 0x000fe2000780c0ff */
[----:B-----5:R-:W-:-:S12]  /*3bc0*/  FADD R4, R7, -R10 ;  /* 0x8000000a07047221 */ /* 0x020fd80000000000 */
[----:B------:R-:W-:Y:S05]  /*3bd0*/  @!P0 BRA `(.L_x_100) ;  /* 0x00000000009c8947 */ /* 0x000fea0003800000 */
[----:B------:R-:W0:Y:S01]  /*3be0*/  LDCU.64 UR4, c[0x0][0x3c8] ;  /* 0x00007900ff0477ac */ /* 0x000e220008000a00 */
[----:B------:R-:W1:Y:S01]  /*3bf0*/  LDC.64 R8, c[0x0][0x3c8] ;  /* 0x0000f200ff087b82 */ /* 0x000e620000000a00 */
[----:B------:R-:W-:Y:S01]  /*3c00*/  IMAD.WIDE.U32 R12, R21, 0x4, RZ ;  /* 0x00000004150c7825 */ /* 0x000fe200078e00ff */
[----:B------:R-:W-:Y:S01]  /*3c10*/  IADD3 R10, PT, PT, -R11, RZ, RZ ;  /* 0x000000ff0b0a7210 */ /* 0x000fe20007ffe1ff */
[----:B------:R-:W2:Y:S02]  /*3c20*/  LDCU UR6, c[0x0][0x3c0] ;  /* 0x00007800ff0677ac */ /* 0x000ea40008000800 */
[----:B------:R-:W-:-:S03]  /*3c30*/  IMAD.MOV.U32 R24, RZ, RZ, R3 ;  /* 0x000000ffff187224 */ /* 0x000fc600078e0003 */
[----:B------:R-:W3:Y:S01]  /*3c40*/  LDC.64 R14, c[0x0][0x3d0] ;  /* 0x0000f400ff0e7b82 */ /* 0x000ee20000000a00 */
[----:B0-----:R-:W-:Y:S02]  /*3c50*/  IADD3 R16, P0, PT, -R12, UR4, RZ ;  /* 0x000000040c107c10 */ /* 0x001fe4000ff1e1ff */
[----:B--2---:R-:W-:Y:S02]  /*3c60*/  IADD3 R23, PT, PT, R23, UR6, R21 ;  /* 0x0000000617177c10 */ /* 0x004fe4000fffe015 */
[----:B------:R-:W-:Y:S02]  /*3c70*/  IADD3.X R17, PT, PT, ~R13, UR5, RZ, P0, !PT ;  /* 0x000000050d117c10 */ /* 0x000fe400087fe5ff */
[----:B------:R-:W-:-:S07]  /*3c80*/  IADD3 R11, PT, PT, R23, -0x1, R20 ;  /* 0xffffffff170b7810 */ /* 0x000fce0007ffe014 */
.L_x_102:
[----:B-1----:R-:W-:-:S06]  /*3c90*/  IMAD.WIDE R18, R11, 0x4, R8 ;  /* 0x000000040b127825 */ /* 0x002fcc00078e0208 */
[----:B------:R-:W2:Y:S01]  /*3ca0*/  LDG.E R19, desc[UR8][R18.64] ;  /* 0x0000000812137981 */ /* 0x000ea2000c1e1900 */
[----:B------:R-:W0:Y:S01]  /*3cb0*/  MUFU.RCP R3, R2 ;  /* 0x0000000200037308 */ /* 0x000e220000001000 */
[----:B------:R-:W-:Y:S01]  /*3cc0*/  MOV R13, R24 ;  /* 0x00000018000d7202 */ /* 0x000fe20000000f00 */
[----:B0-----:R-:W-:-:S04]  /*3cd0*/  FFMA R12, R3, -R2, 1 ;  /* 0x3f800000030c7423 */ /* 0x001fc80000000802 */
[----:B------:R-:W-:Y:S01]  /*3ce0*/  FFMA R3, R3, R12, R3 ;  /* 0x0000000c03037223 */ /* 0x000fe20000000003 */
[----:B--2---:R-:W-:Y:S01]  /*3cf0*/  FFMA R12, R0, R19, R5 ;  /* 0x00000013000c7223 */ /* 0x004fe20000000005 */
[----:B------:R-:W-:Y:S01]  /*3d00*/  FADD R7, R19, R4 ;  /* 0x0000000413077221 */ /* 0x000fe20000000000 */
[----:B---3--:R-:W-:Y:S02]  /*3d10*/  IMAD.WIDE R18, R11, 0x4, R14 ;  /* 0x000000040b127825 */ /* 0x008fe400078e020e */
[----:B------:R-:W0:Y:S02]  /*3d20*/  FCHK P0, R12, R2 ;  /* 0x000000020c007302 */ /* 0x000e240000000000 */
[----:B------:R-:W-:-:S04]  /*3d30*/  FFMA R5, R3, R12, RZ ;  /* 0x0000000c03057223 */ /* 0x000fc800000000ff */
[----:B------:R-:W-:-:S04]  /*3d40*/  FFMA R22, R5, -R2, R12 ;  /* 0x8000000205167223 */ /* 0x000fc8000000000c */
[----:B------:R-:W-:Y:S01]  /*3d50*/  FFMA R3, R3, R22, R5 ;  /* 0x0000001603037223 */ /* 0x000fe20000000005 */
[----:B------:R-:W-:Y:S01]  /*3d60*/  IMAD.WIDE R22, R11, 0x4, R16 ;  /* 0x000000040b167825 */ /* 0x000fe200078e0210 */
[----:B0-----:R-:W-:Y:S06]  /*3d70*/  @!P0 BRA `(.L_x_101) ;  /* 0x0000000000108947 */ /* 0x001fec0003800000 */
[----:B------:R-:W-:Y:S01]  /*3d80*/  IMAD.MOV.U32 R30, RZ, RZ, R12 ;  /* 0x000000ffff1e7224 */ /* 0x000fe200078e000c */
[----:B------:R-:W-:Y:S02]  /*3d90*/  MOV R3, R2 ;  /* 0x0000000200037202 */ /* 0x000fe40000000f00 */
[----:B------:R-:W-:-:S07]  /*3da0*/  MOV R25, 0x3dc0 ;  /* 0x00003dc000197802 */ /* 0x000fce0000000f00 */
[----:B------:R-:W-:Y:S05]  /*3db0*/  CALL.REL.NOINC `($__internal_5_$__cuda_sm3x_div_rn_noftz_f32_slowpath) ;  /* 0x0000000c00287944 */ /* 0x000fea0003c00000 */
.L_x_101:
[----:B------:R0:W-:Y:S04]  /*3dc0*/  STG.E desc[UR8][R18.64], R3 ;  /* 0x0000000312007986 */ /* 0x0001e8000c101908 */
[----:B------:R-:W2:Y:S01]  /*3dd0*/  LDG.E R22, desc[UR8][R22.64+0x4] ;  /* 0x0000040816167981 */ /* 0x000ea2000c1e1900 */
[----:B------:R-:W-:Y:S01]  /*3de0*/  IADD3 R10, PT, PT, R10, 0x1, RZ ;  /* 0x000000010a0a7810 */ /* 0x000fe20007ffe0ff */
[----:B------:R-:W-:Y:S01]  /*3df0*/  FADD R5, R12, -R7 ;  /* 0x800000070c057221 */ /* 0x000fe20000000000 */
[----:B------:R-:W-:Y:S01]  /*3e00*/  VIADD R11, R11, 0x1 ;  /* 0x000000010b0b7836 */ /* 0x000fe20000000000 */
[----:B------:R-:W-:Y:S02]  /*3e10*/  IADD3 R24, PT, PT, R13, 0x1, RZ ;  /* 0x000000010d187810 */ /* 0x000fe40007ffe0ff */
[----:B------:R-:W-:Y:S01]  /*3e20*/  ISETP.NE.AND P0, PT, R10, RZ, PT ;  /* 0x000000ff0a00720c */ /* 0x000fe20003f05270 */
[----:B--2---:R-:W-:-:S12]  /*3e30*/  FADD R4, R7, -R22 ;  /* 0x8000001607047221 */ /* 0x004fd80000000000 */
[----:B0-----:R-:W-:Y:S05]  /*3e40*/  @P0 BRA `(.L_x_102) ;  /* 0xfffffffc00900947 */ /* 0x001fea000383ffff */
.L_x_100:
[----:B------:R-:W-:-:S13]  /*3e50*/  ISETP.GE.U32.AND P0, PT, R6, 0x3, PT ;  /* 0x000000030600780c */ /* 0x000fda0003f06070 */
[----:B------:R-:W-:Y:S05]  /*3e60*/  @!P0 EXIT ;  /* 0x000000000000894d */ /* 0x000fea0003800000 */
[----:B------:R-:W0:Y:S01]  /*3e70*/  LDCU.64 UR6, c[0x0][0x3c8] ;  /* 0x00007900ff0677ac */ /* 0x000e220008000a00 */
[----:B------:R-:W-:Y:S01]  /*3e80*/  IMAD.WIDE.U32 R6, R21, 0x4, RZ ;  /* 0x0000000415067825 */ /* 0x000fe200078e00ff */
[----:B------:R-:W-:Y:S01]  /*3e90*/  IADD3 R20, PT, PT, R20, R13, RZ ;  /* 0x0000000d14147210 */ /* 0x000fe20007ffe0ff */
[----:B------:R-:W1:Y:S03]  /*3ea0*/  LDCU.64 UR4, c[0x0][0x3d0] ;  /* 0x00007a00ff0477ac */ /* 0x000e660008000a00 */
[C---:B------:R-:W-:Y:S01]  /*3eb0*/  IADD3 R12, PT, PT, R20.reuse, 0x1, RZ ;  /* 0x00000001140c7810 */ /* 0x040fe20007ffe0ff */
[C---:B------:R-:W-:Y:S01]  /*3ec0*/  VIADD R10, R20.reuse, 0x3 ;  /* 0x00000003140a7836 */ /* 0x040fe20000000000 */
[----:B------:R-:W2:Y:S01]  /*3ed0*/  LDCU UR10, c[0x0][0x3b8] ;  /* 0x00007700ff0a77ac */ /* 0x000ea20008000800 */
[----:B------:R-:W-:Y:S02]  /*3ee0*/  IADD3 R11, PT, PT, R20, 0x2, RZ ;  /* 0x00000002140b7810 */ /* 0x000fe40007ffe0ff */
[----:B0-----:R-:W-:Y:S01]  /*3ef0*/  IADD3 R6, P0, PT, -R6, UR6, RZ ;  /* 0x0000000606067c10 */ /* 0x001fe2000ff1e1ff */
[----:B------:R-:W-:-:S03]  /*3f00*/  UIADD3 UR6, UP0, UPT, UR6, 0x8, URZ ;  /* 0x0000000806067890 */ /* 0x000fc6000ff1e0ff */
[----:B------:R-:W-:Y:S01]  /*3f10*/  IADD3.X R7, PT, PT, ~R7, UR7, RZ, P0, !PT ;  /* 0x0000000707077c10 */ /* 0x000fe200087fe5ff */
[----:B-1----:R-:W-:Y:S01]  /*3f20*/  UIADD3 UR4, UP1, UPT, UR4, 0x8, URZ ;  /* 0x0000000804047890 */ /* 0x002fe2000ff3e0ff */
[----:B------:R-:W-:Y:S01]  /*3f30*/  IADD3 R32, P0, PT, R6, 0x4, RZ ;  /* 0x0000000406207810 */ /* 0x000fe20007f1e0ff */
[----:B------:R-:W-:Y:S01]  /*3f40*/  UIADD3.X UR7, UPT, UPT, URZ, UR7, URZ, UP0, !UPT ;  /* 0x00000007ff077290 */ /* 0x000fe200087fe4ff */
[----:B--2---:R-:W-:Y:S01]  /*3f50*/  VIADD R13, R13, -UR10 ;  /* 0x8000000a0d0d7c36 */ /* 0x004fe20008000000 */
[----:B------:R-:W-:Y:S01]  /*3f60*/  UIADD3.X UR5, UPT, UPT, URZ, UR5, URZ, UP1, !UPT ;  /* 0x00000005ff057290 */ /* 0x000fe20008ffe4ff */
[----:B------:R-:W-:-:S11]  /*3f70*/  IADD3.X R33, PT, PT, RZ, R7, RZ, P0, !PT ;  /* 0x00000007ff217210 */ /* 0x000fd600007fe4ff */
.L_x_107:
[----:B------:R-:W-:Y:S01]  /*3f80*/  MOV R16, UR6 ;  /* 0x0000000600107c02 */ /* 0x000fe20008000f00 */
[----:B------:R-:W-:-:S04]  /*3f90*/  IMAD.U32 R17, RZ, RZ, UR7 ;  /* 0x00000007ff117e24 */ /* 0x000fc8000f8e00ff */
[----:B------:R-:W-:-:S05]  /*3fa0*/  IMAD.WIDE R16, R20, 0x4, R16 ;  /* 0x0000000414107825 */ /* 0x000fca00078e0210 */
[----:B------:R-:W2:Y:S01]  /*3fb0*/  LDG.E R9, desc[UR8][R16.64+-0x8] ;  /* 0xfffff80810097981 */ /* 0x000ea2000c1e1900 */
[----:B------:R-:W0:Y:S01]  /*3fc0*/  MUFU.RCP R3, R2 ;  /* 0x0000000200037308 */ /* 0x000e220000001000 */
[----:B------:R-:W-:Y:S01]  /*3fd0*/  MOV R14, UR4 ;  /* 0x00000004000e7c02 */ /* 0x000fe20008000f00 */
[----:B------:R-:W-:Y:S01]  /*3fe0*/  IMAD.WIDE R34, R12, 0x4, R32 ;  /* 0x000000040c227825 */ /* 0x000fe200078e0220 */
[----:B------:R-:W-:-:S03]  /*3ff0*/  MOV R15, UR5 ;  /* 0x00000005000f7c02 */ /* 0x000fc60008000f00 */
[----:B------:R-:W-:-:S04]  /*4000*/  IMAD.WIDE R22, R11, 0x4, R32 ;  /* 0x000000040b167825 */ /* 0x000fc800078e0220 */
[----:B------:R-:W-:-:S04]  /*4010*/  IMAD.WIDE R36, R20, 0x4, R6 ;  /* 0x0000000414247825 */ /* 0x000fc800078e0206 */
[----:B------:R-:W-:-:S04]  /*4020*/  IMAD.WIDE R14, R20, 0x4, R14 ;  /* 0x00000004140e7825 */ /* 0x000fc800078e020e */
        /* <DEDUP_REMOVED lines=14> */
[----:B------:R-:W-:-:S07]  /*4110*/  MOV R5, R3 ;  /* 0x0000000300057202 */ /* 0x000fce0000000f00 */
.L_x_103:
[----:B------:R0:W-:Y:S04]  /*4120*/  STG.E desc[UR8][R14.64+-0x8], R5 ;  /* 0xfffff8050e007986 */ /* 0x0001e8000c101908 */
[----:B------:R-:W2:Y:S04]  /*4130*/  LDG.E R4, desc[UR8][R16.64+-0x4] ;  /* 0xfffffc0810047981 */ /* 0x000ea8000c1e1900 */
[----:B------:R-:W3:Y:S01]  /*4140*/  LDG.E R36, desc[UR8][R36.64+0x4] ;  /* 0x0000040824247981 */ /* 0x000ee2000c1e1900 */
[----:B------:R-:W1:Y:S01]  /*4150*/  MUFU.RCP R21, R2 ;  /* 0x0000000200157308 */ /* 0x000e620000001000 */
[----:B------:R-:W-:Y:S01]  /*4160*/  FADD R3, R8, -R9 ;  /* 0x8000000908037221 */ /* 0x000fe20000000000 */
[----:B-1----:R-:W-:-:S03]  /*4170*/  FFMA R24, R21, -R2, 1 ;  /* 0x3f80000015187423 */ /* 0x002fc60000000802 */
[----:B--2---:R-:W-:Y:S01]  /*4180*/  FFMA R8, R0, R4, R3 ;  /* 0x0000000400087223 */ /* 0x004fe20000000003 */
[----:B------:R-:W-:-:S03]  /*4190*/  FFMA R3, R21, R24, R21 ;  /* 0x0000001815037223 */ /* 0x000fc60000000015 */
[----:B------:R-:W1:Y:S01]  /*41a0*/  FCHK P0, R8, R2 ;  /* 0x0000000208007302 */ /* 0x000e620000000000 */
[----:B------:R-:W-:Y:S01]  /*41b0*/  FFMA R21, R3, R8, RZ ;  /* 0x0000000803157223 */ /* 0x000fe200000000ff */
[----:B---3--:R-:W-:-:S03]  /*41c0*/  FADD R9, R9, -R36 ;  /* 0x8000002409097221 */ /* 0x008fc60000000000 */
[----:B------:R-:W-:Y:S01]  /*41d0*/  FFMA R24, R21, -R2, R8 ;  /* 0x8000000215187223 */ /* 0x000fe20000000008 */
[----:B------:R-:W-:-:S03]  /*41e0*/  FADD R9, R9, R4 ;  /* 0x0000000409097221 */ /* 0x000fc60000000000 */
[----:B------:R-:W-:Y:S01]  /*41f0*/  FFMA R21, R3, R24, R21 ;  /* 0x0000001803157223 */ /* 0x000fe20000000015 */
[----:B01----:R-:W-:Y:S06]  /*4200*/  @!P0 BRA `(.L_x_104) ;  /* 0x0000000000148947 */ /* 0x003fec0003800000 */
[----:B------:R-:W-:Y:S01]  /*4210*/  IMAD.MOV.U32 R30, RZ, RZ, R8 ;  /* 0x000000ffff1e7224 */ /* 0x000fe200078e0008 */
[----:B------:R-:W-:Y:S02]  /*4220*/  MOV R3, R2 ;  /* 0x0000000200037202 */ /* 0x000fe40000000f00 */
[----:B------:R-:W-:-:S07]  /*4230*/  MOV R25, 0x4250 ;  /* 0x0000425000197802 */ /* 0x000fce0000000f00 */
[----:B------:R-:W-:Y:S05]  /*4240*/  CALL.REL.NOINC `($__internal_5_$__cuda_sm3x_div_rn_noftz_f32_slowpath) ;  /* 0x0000000800047944 */ /* 0x000fea0003c00000 */
[----:B------:R-:W-:-:S07]  /*4250*/  MOV R21, R3 ;  /* 0x0000000300157202 */ /* 0x000fce0000000f00 */
.L_x_104:
        /* <DEDUP_REMOVED lines=20> */
.L_x_105:
        /* <DEDUP_REMOVED lines=19> */
.L_x_106:
[----:B------:R0:W-:Y:S04]  /*44d0*/  STG.E desc[UR8][R14.64+0x4], R3 ;  /* 0x000004030e007986 */ /* 0x0001e8000c101908 */
[----:B------:R-:W2:Y:S01]  /*44e0*/  LDG.E R19, desc[UR8][R18.64] ;  /* 0x0000000812137981 */ /* 0x000ea2000c1e1900 */
[----:B------:R-:W-:Y:S01]  /*44f0*/  IADD3 R13, PT, PT, R13, 0x4, RZ ;  /* 0x000000040d0d7810 */ /* 0x000fe20007ffe0ff */
[----:B------:R-:W-:-:S03]  /*4500*/  FADD R5, R16, -R8 ;  /* 0x8000000810057221 */ /* 0x000fc60000000000 */
[----:B------:R-:W-:Y:S01]  /*4510*/  ISETP.NE.AND P0, PT, R13, RZ, PT ;  /* 0x000000ff0d00720c */ /* 0x000fe20003f05270 */
[----:B--2---:R-:W-:-:S12]  /*4520*/  FADD R4, R8, -R19 ;  /* 0x8000001308047221 */ /* 0x004fd80000000000 */
[----:B0-----:R-:W-:Y:S05]  /*4530*/  @!P0 EXIT ;  /* 0x000000000000894d */ /* 0x001fea0003800000 */
[----:B------:R-:W-:Y:S01]  /*4540*/  VIADD R12, R12, 0x4 ;  /* 0x000000040c0c7836 */ /* 0x000fe20000000000 */
[----:B------:R-:W-:Y:S01]  /*4550*/  IADD3 R11, PT, PT, R11, 0x4, RZ ;  /* 0x000000040b0b7810 */ /* 0x000fe20007ffe0ff */
[----:B------:R-:W-:Y:S01]  /*4560*/  VIADD R20, R20, 0x4 ;  /* 0x0000000414147836 */ /* 0x000fe20000000000 */
[----:B------:R-:W-:Y:S01]  /*4570*/  IADD3 R10, PT, PT, R10, 0x4, RZ ;  /* 0x000000040a0a7810 */ /* 0x000fe20007ffe0ff */
[----:B------:R-:W-:Y:S06]  /*4580*/  BRA `(.L_x_107) ;  /* 0xfffffff8007c7947 */ /* 0x000fec000383ffff */
        .weak           $__internal_3_$__cuda_sm20_rcp_rn_f32_slowpath
        .type           $__internal_3_$__cuda_sm20_rcp_rn_f32_slowpath,@function
        .size           $__internal_3_$__cuda_sm20_rcp_rn_f32_slowpath,($__internal_4_$__cuda_sm20_sqrt_rn_f32_slowpath - $__internal_3_$__cuda_sm20_rcp_rn_f32_slowpath)
$__internal_3_$__cuda_sm20_rcp_rn_f32_slowpath:
[----:B------:R-:W-:Y:S02]  /*4590*/  SHF.L.U32 R5, R19, 0x1, RZ ;  /* 0x0000000113057819 */ /* 0x000fe400000006ff */
[----:B------:R-:W-:Y:S02]  /*45a0*/  MOV R3, R19 ;  /* 0x0000001300037202 */ /* 0x000fe40000000f00 */
[----:B------:R-:W-:-:S04]  /*45b0*/  SHF.R.U32.HI R5, RZ, 0x18, R5 ;  /* 0x00000018ff057819 */ /* 0x000fc80000011605 */
[----:B------:R-:W-:-:S13]  /*45c0*/  ISETP.NE.U32.AND P0, PT, R5, RZ, PT ;  /* 0x000000ff0500720c */ /* 0x000fda0003f05070 */
[----:B------:R-:W-:Y:S05]  /*45d0*/  @P0 BRA `(.L_x_108) ;  /* 0x00000000002c0947 */ /* 0x000fea0003800000 */
[----:B------:R-:W-:-:S05]  /*45e0*/  IMAD.SHL.U32 R5, R3, 0x2, RZ ;  /* 0x0000000203057824 */ /* 0x000fca00078e00ff */
        /* <DEDUP_REMOVED lines=10> */
.L_x_108:
[----:B------:R-:W-:-:S04]  /*4690*/  IADD3 R26, PT, PT, R5, -0xfd, RZ ;  /* 0xffffff03051a7810 */ /* 0x000fc80007ffe0ff */
[----:B------:R-:W-:-:S13]  /*46a0*/  ISETP.GT.U32.AND P0, PT, R26, 0x1, PT ;  /* 0x000000011a00780c */ /* 0x000fda0003f04070 */
[----:B------:R-:W-:Y:S05]  /*46b0*/  @P0 BRA `(.L_x_110) ;  /* 0x0000000000780947 */ /* 0x000fea0003800000 */
[----:B------:R-:W-:Y:S01]  /*46c0*/  LOP3.LUT R6, R3, 0x7fffff, RZ, 0xc0, !PT ;  /* 0x007fffff03067812 */ /* 0x000fe200078ec0ff */
[----:B------:R-:W-:Y:S01]  /*46d0*/  HFMA2 R25, -RZ, RZ, 0, 1.78813934326171875e-07 ;  /* 0x00000003ff197431 */ /* 0x000fe200000001ff */
[----:B------:R-:W-:Y:S02]  /*46e0*/  IADD3 R5, PT, PT, R5, -0xfc, RZ ;  /* 0xffffff0405057810 */ /* 0x000fe40007ffe0ff */
        /* <DEDUP_REMOVED lines=11> */
[----:B------:R-:W-:-:S03]  /*47a0*/  LOP3.LUT R25, R25, R8, RZ, 0xc0, !PT ;  /* 0x0000000819197212 */ /* 0x000fc600078ec0ff */
[----:B------:R-:W-:Y:S01]  /*47b0*/  IMAD.MOV R19, RZ, RZ, -R18 ;  /* 0x000000ffff137224 */ /* 0x000fe200078e0a12 */
[----:B------:R-:W-:-:S04]  /*47c0*/  SHF.R.U32.HI R25, RZ, R26, R25 ;  /* 0x0000001aff197219 */ /* 0x000fc80000011619 */
[--C-:B------:R-:W-:Y:S02]  /*47d0*/  LOP3.LUT P1, RZ, R19, R26, R8.reuse, 0xf8, !PT ;  /* 0x0000001a13ff7212 */ /* 0x100fe4000782f808 */
[C---:B------:R-:W-:Y:S02]  /*47e0*/  LOP3.LUT P0, RZ, R25.reuse, 0x1, RZ, 0xc0, !PT ;  /* 0x0000000119ff7812 */ /* 0x040fe4000780c0ff */
[----:B------:R-:W-:Y:S02]  /*47f0*/  LOP3.LUT P2, RZ, R25, 0x2, RZ, 0xc0, !PT ;  /* 0x0000000219ff7812 */ /* 0x000fe4000784c0ff */
[----:B------:R-:W-:Y:S02]  /*4800*/  SHF.R.U32.HI R8, RZ, R5, R8 ;  /* 0x00000005ff087219 */ /* 0x000fe40000011608 */
[----:B------:R-:W-:Y:S02]  /*4810*/  PLOP3.LUT P0, PT, P0, P1, P2, 0xe0, 0x0 ;  /* 0x000000000000781c */ /* 0x000fe40000703c20 */
[----:B------:R-:W-:-:S02]  /*4820*/  LOP3.LUT P1, RZ, R3, 0x7fffff, RZ, 0xc0, !PT ;  /* 0x007fffff03ff7812 */ /* 0x000fc4000782c0ff */
[----:B------:R-:W-:-:S04]  /*4830*/  SEL R6, RZ, 0x1, !P0 ;  /* 0x00000001ff067807 */ /* 0x000fc80004000000 */
[----:B------:R-:W-:-:S04]  /*4840*/  IADD3 R6, PT, PT, -R6, RZ, RZ ;  /* 0x000000ff06067210 */ /* 0x000fc80007ffe1ff */
[----:B------:R-:W-:-:S13]  /*4850*/  ISETP.GE.AND P0, PT, R6, RZ, PT ;  /* 0x000000ff0600720c */ /* 0x000fda0003f06270 */
[----:B------:R-:W-:-:S05]  /*4860*/  @!P0 VIADD R8, R8, 0x1 ;  /* 0x0000000108088836 */ /* 0x000fca0000000000 */
[----:B------:R-:W-:-:S04]  /*4870*/  @!P1 SHF.L.U32 R8, R8, 0x1, RZ ;  /* 0x0000000108089819 */ /* 0x000fc800000006ff */
[----:B------:R-:W-:Y:S01]  /*4880*/  LOP3.LUT R5, R8, 0x80000000, R3, 0xf8, !PT ;  /* 0x8000000008057812 */ /* 0x000fe200078ef803 */
[----:B------:R-:W-:Y:S06]  /*4890*/  BRA `(.L_x_109) ;  /* 0x0000000000047947 */ /* 0x000fec0003800000 */
.L_x_110:
[----:B------:R0:W1:Y:S02]  /*48a0*/  MUFU.RCP R5, R3 ;  /* 0x0000000300057308 */ /* 0x0000640000001000 */
.L_x_109:
[----:B-1-3--:R-:W-:Y:S01]  /*48b0*/  MOV R8, R5 ;  /* 0x0000000500087202 */ /* 0x00afe20000000f00 */
[----:B------:R-:W-:-:S04]  /*48c0*/  IMAD.MOV.U32 R5, RZ, RZ, 0x0 ;  /* 0x00000000ff057424 */ /* 0x000fc800078e00ff */
[----:B0-2---:R-:W-:Y:S05]  /*48d0*/  RET.REL.NODEC R4 `(uma_batch_f32) ;  /* 0xffffffb404c87950 */ /* 0x005fea0003c3ffff */
        .weak           $__internal_4_$__cuda_sm20_sqrt_rn_f32_slowpath
        .type           $__internal_4_$__cuda_sm20_sqrt_rn_f32_slowpath,@function
        .size           $__internal_4_$__cuda_sm20_sqrt_rn_f32_slowpath,($__internal_5_$__cuda_sm3x_div_rn_noftz_f32_slowpath - $__internal_4_$__cuda_sm20_sqrt_rn_f32_slowpath)
$__internal_4_$__cuda_sm20_sqrt_rn_f32_slowpath:
[----:B------:R-:W-:-:S13]  /*48e0*/  LOP3.LUT P0, RZ, R3, 0x7fffffff, RZ, 0xc0, !PT ;  /* 0x7fffffff03ff7812 */ /* 0x000fda000780c0ff */
[----:B------:R-:W-:Y:S01]  /*48f0*/  @!P0 MOV R4, R3 ;  /* 0x0000000300048202 */ /* 0x000fe20000000f00 */
[----:B------:R-:W-:Y:S06]  /*4900*/  @!P0 BRA `(.L_x_111) ;  /* 0x0000000000448947 */ /* 0x000fec0003800000 */
[----:B------:R-:W-:-:S13]  /*4910*/  FSETP.GEU.FTZ.AND P0, PT, R3, RZ, PT ;  /* 0x000000ff0300720b */ /* 0x000fda0003f1e000 */
[----:B------:R-:W-:Y:S01]  /*4920*/  @!P0 MOV R4, 0x7fffffff ;  /* 0x7fffffff00048802 */ /* 0x000fe20000000f00 */
[----:B------:R-:W-:Y:S06]  /*4930*/  @!P0 BRA `(.L_x_111) ;  /* 0x0000000000388947 */ /* 0x000fec0003800000 */
[----:B------:R-:W-:-:S13]  /*4940*/  FSETP.GTU.FTZ.AND P0, PT, |R3|, +INF , PT ;  /* 0x7f8000000300780b */ /* 0x000fda0003f1c200 */
[----:B------:R-:W-:Y:S01]  /*4950*/  @P0 FADD.FTZ R4, R3, 1 ;  /* 0x3f80000003040421 */ /* 0x000fe20000010000 */
[----:B------:R-:W-:Y:S06]  /*4960*/  @P0 BRA `(.L_x_111) ;  /* 0x00000000002c0947 */ /* 0x000fec0003800000 */
[----:B------:R-:W-:-:S13]  /*4970*/  FSETP.NEU.FTZ.AND P0, PT, |R3|, +INF , PT ;  /* 0x7f8000000300780b */ /* 0x000fda0003f1d200 */
[----:B------:R-:W-:Y:S01]  /*4980*/  @!P0 IMAD.MOV.U32 R4, RZ, RZ, R3 ;  /* 0x000000ffff048224 */ /* 0x000fe200078e0003 */
        /* <DEDUP_REMOVED lines=9> */
.L_x_111:
[----:B------:R-:W-:Y:S01]  /*4a20*/  MOV R3, R4 ;  /* 0x0000000400037202 */ /* 0x000fe20000000f00 */
[----:B------:R-:W-:Y:S01]  /*4a30*/  IMAD.MOV.U32 R5, RZ, RZ, 0x0 ;  /* 0x00000000ff057424 */ /* 0x000fe200078e00ff */
[----:B------:R-:W-:-:S04]  /*4a40*/  MOV R4, R9 ;  /* 0x0000000900047202 */ /* 0x000fc80000000f00 */
[----:B------:R-:W-:Y:S05]  /*4a50*/  RET.REL.NODEC R4 `(uma_batch_f32) ;  /* 0xffffffb404687950 */ /* 0x000fea0003c3ffff */
        .weak           $__internal_5_$__cuda_sm3x_div_rn_noftz_f32_slowpath
        .type           $__internal_5_$__cuda_sm3x_div_rn_noftz_f32_slowpath,@function
        .size           $__internal_5_$__cuda_sm3x_div_rn_noftz_f32_slowpath,(.L_x_126 - $__internal_5_$__cuda_sm3x_div_rn_noftz_f32_slowpath)
$__internal_5_$__cuda_sm3x_div_rn_noftz_f32_slowpath:
        /* <DEDUP_REMOVED lines=31> */
[----:B------:R-:W-:-:S04]  /*4c50*/  @!P2 FFMA R3, R3, 1.84467440737095516160e+19, RZ ;  /* 0x5f8000000303a823 */ /* 0x000fc800000000ff */
[----:B------:R-:W-:-:S07]  /*4c60*/  @!P2 VIADD R4, R4, 0x40 ;  /* 0x000000400404a836 */ /* 0x000fce0000000000 */
.L_x_112:
[----:B------:R-:W-:Y:S02]  /*4c70*/  LEA R27, R5, 0xc0800000, 0x17 ;  /* 0xc0800000051b7811 */ /* 0x000fe400078eb8ff */
[----:B------:R-:W-:Y:S02]  /*4c80*/  IADD3 R28, PT, PT, R28, -0x7f, RZ ;  /* 0xffffff811c1c7810 */ /* 0x000fe40007ffe0ff */
[----:B------:R-:W-:-:S04]  /*4c90*/  IADD3 R3, PT, PT, -R27, R3, RZ ;  /* 0x000000031b037210 */ /* 0x000fc80007ffe1ff */
[----:B------:R-:W0:Y:S01]  /*4ca0*/  MUFU.RCP R27, R3 ;  /* 0x00000003001b7308 */ /* 0x000e220000001000 */
[----:B------:R-:W-:-:S04]  /*4cb0*/  FADD.FTZ R29, -R3, -RZ ;  /* 0x800000ff031d7221 */ /* 0x000fc80000010100 */
[----:B0-----:R-:W-:-:S04]  /*4cc0*/  FFMA R3, R27, R29, 1 ;  /* 0x3f8000001b037423 */ /* 0x001fc8000000001d */
[----:B------:R-:W-:Y:S01]  /*4cd0*/  FFMA R27, R27, R3, R27 ;  /* 0x000000031b1b7223 */ /* 0x000fe2000000001b */
[C---:B------:R-:W-:Y:S01]  /*4ce0*/  IMAD R3, R28.reuse, -0x800000, R30 ;  /* 0xff8000001c037824 */ /* 0x040fe200078e021e */
[----:B------:R-:W-:-:S03]  /*4cf0*/  IADD3 R28, PT, PT, R28, 0x7f, -R5 ;  /* 0x0000007f1c1c7810 */ /* 0x000fc60007ffe805 */
[----:B------:R-:W-:Y:S02]  /*4d00*/  FFMA R30, R3, R27, RZ ;  /* 0x0000001b031e7223 */ /* 0x000fe400000000ff */
[----:B------:R-:W-:Y:S02]  /*4d10*/  IMAD.IADD R4, R28, 0x1, R4 ;  /* 0x000000011c047824 */ /* 0x000fe400078e0204 */
[----:B------:R-:W-:-:S04]  /*4d20*/  FFMA R31, R29, R30, R3 ;  /* 0x0000001e1d1f7223 */ /* 0x000fc80000000003 */
[----:B------:R-:W-:-:S04]  /*4d30*/  FFMA R31, R27, R31, R30 ;  /* 0x0000001f1b1f7223 */ /* 0x000fc8000000001e */
[----:B------:R-:W-:-:S04]  /*4d40*/  FFMA R29, R29, R31, R3 ;  /* 0x0000001f1d1d7223 */ /* 0x000fc80000000003 */
[----:B------:R-:W-:-:S05]  /*4d50*/  FFMA R3, R27, R29, R31 ;  /* 0x0000001d1b037223 */ /* 0x000fca000000001f */
[----:B------:R-:W-:-:S04]  /*4d60*/  SHF.R.U32.HI R5, RZ, 0x17, R3 ;  /* 0x00000017ff057819 */ /* 0x000fc80000011603 */
[----:B------:R-:W-:-:S04]  /*4d70*/  LOP3.LUT R5, R5, 0xff, RZ, 0xc0, !PT ;  /* 0x000000ff05057812 */ /* 0x000fc800078ec0ff */
[----:B------:R-:W-:-:S04]  /*4d80*/  IADD3 R5, PT, PT, R5, R4, RZ ;  /* 0x0000000405057210 */ /* 0x000fc80007ffe0ff */
        /* <DEDUP_REMOVED lines=11> */
[CCC-:B------:R-:W-:Y:S01]  /*4e40*/  FFMA.RP R28, R27.reuse, R29.reuse, R31.reuse ;  /* 0x0000001d1b1c7223 */ /* 0x1c0fe2000000801f */
[----:B------:R-:W-:Y:S01]  /*4e50*/  FFMA.RM R27, R27, R29, R31 ;  /* 0x0000001d1b1b7223 */ /* 0x000fe2000000401f */
[C---:B------:R-:W-:Y:S01]  /*4e60*/  VIADD R29, R5.reuse, 0x20 ;  /* 0x00000020051d7836 */ /* 0x040fe20000000000 */
[C---:B------:R-:W-:Y:S02]  /*4e70*/  ISETP.NE.AND P3, PT, R5.reuse, RZ, PT ;  /* 0x000000ff0500720c */ /* 0x040fe40003f65270 */
        /* <DEDUP_REMOVED lines=17> */
.L_x_118:
[----:B------:R-:W-:-:S04]  /*4f90*/  LOP3.LUT R3, R3, 0x80000000, RZ, 0xc0, !PT ;  /* 0x8000000003037812 */ /* 0x000fc800078ec0ff */
[----:B------:R-:W-:Y:S01]  /*4fa0*/  LOP3.LUT R3, R3, 0x7f800000, RZ, 0xfc, !PT ;  /* 0x7f80000003037812 */ /* 0x000fe200078efcff */
[----:B------:R-:W-:Y:S06]  /*4fb0*/  BRA `(.L_x_119) ;  /* 0x0000000000287947 */ /* 0x000fec0003800000 */
.L_x_117:
[----:B------:R-:W-:Y:S01]  /*4fc0*/  IMAD R3, R4, 0x800000, R3 ;  /* 0x0080000004037824 */ /* 0x000fe200078e0203 */
[----:B------:R-:W-:Y:S06]  /*4fd0*/  BRA `(.L_x_119) ;  /* 0x0000000000207947 */ /* 0x000fec0003800000 */
.L_x_116:
[----:B------:R-:W-:-:S04]  /*4fe0*/  LOP3.LUT R3, R3, 0x80000000, R30, 0x48, !PT ;  /* 0x8000000003037812 */ /* 0x000fc800078e481e */
[----:B------:R-:W-:Y:S01]  /*4ff0*/  LOP3.LUT R3, R3, 0x7f800000, RZ, 0xfc, !PT ;  /* 0x7f80000003037812 */ /* 0x000fe200078efcff */
[----:B------:R-:W-:Y:S06]  /*5000*/  BRA `(.L_x_119) ;  /* 0x0000000000147947 */ /* 0x000fec0003800000 */
.L_x_115:
[----:B------:R-:W-:Y:S01]  /*5010*/  LOP3.LUT R3, R3, 0x80000000, R30, 0x48, !PT ;  /* 0x8000000003037812 */ /* 0x000fe200078e481e */
[----:B------:R-:W-:Y:S06]  /*5020*/  BRA `(.L_x_119) ;  /* 0x00000000000c7947 */ /* 0x000fec0003800000 */
.L_x_114:
[----:B------:R-:W0:Y:S01]  /*5030*/  MUFU.RSQ R3, -QNAN ;  /* 0xffc0000000037908 */ /* 0x000e220000001400 */
[----:B------:R-:W-:Y:S05]  /*5040*/  BRA `(.L_x_119) ;  /* 0x0000000000047947 */ /* 0x000fea0003800000 */
.L_x_113:
[----:B------:R-:W-:-:S07]  /*5050*/  FADD.FTZ R3, R30, R3 ;  /* 0x000000031e037221 */ /* 0x000fce0000010000 */
.L_x_119:
[----:B------:R-:W-:Y:S01]  /*5060*/  HFMA2 R5, -RZ, RZ, 0, 0 ;  /* 0x00000000ff057431 */ /* 0x000fe200000001ff */
[----:B------:R-:W-:-:S04]  /*5070*/  MOV R4, R25 ;  /* 0x0000001900047202 */ /* 0x000fc80000000f00 */
[----:B0-----:R-:W-:Y:S05]  /*5080*/  RET.REL.NODEC R4 `(uma_batch_f32) ;  /* 0xffffffac04dc7950 */ /* 0x001fea0003c3ffff */
.L_x_120:
        /* <DEDUP_REMOVED lines=15> */
.L_x_126:


//--------------------- .nv.shared.reserved.0     --------------------------
	.section	.nv.shared.reserved.0,"aw",@nobits
	.weak		__nv_reservedSMEM_offset_0_alias
	.size		__nv_reservedSMEM_offset_0_alias, 0, 64
	.other		__nv_reservedSMEM_offset_0_alias,@"STO_CUDA_RESERVED_SHARED STV_DEFAULT"
__nv_reservedSMEM_offset_0_alias:
	.zero		0
	.zero		64


//--------------------- .nv.constant0.uma_many_series_one_param_f32 --------------------------
	.section	.nv.constant0.uma_many_series_one_param_f32,"a",@progbits
	.sectionflags	@""
	.align	4
.nv.constant0.uma_many_series_one_param_f32:
	.zero		968


//--------------------- .nv.constant0.uma_batch_f32 --------------------------
	.section	.nv.constant0.uma_batch_f32,"a",@progbits
	.sectionflags	@""
	.align	4
.nv.constant0.uma_batch_f32:
	.zero		984


//--------------------- SYMBOLS --------------------------

	.type		.nv.reservedSmem.offset0,@object
	.size		.nv.reservedSmem.offset0,0x4
